//
// Generated by NVIDIA NVVM Compiler
//
// Compiler Build ID: CL-36424714
// Cuda compilation tools, release 13.0, V13.0.88
// Based on NVVM 20.0.0
//

.version 9.0
.target sm_100
.address_size 64

	// .globl	_Z19solveGeodesicKernelfffPffiiS_
.const .align 4 .f32 PI = 0f40490FDB;
.global .align 4 .b8 __cudart_i2opi_f[24] = {65, 144, 67, 60, 153, 149, 98, 219, 192, 221, 52, 245, 209, 87, 39, 252, 41, 21, 68, 78, 110, 131, 249, 162};

.visible .entry _Z19solveGeodesicKernelfffPffiiS_(
	.param .f32 _Z19solveGeodesicKernelfffPffiiS__param_0,
	.param .f32 _Z19solveGeodesicKernelfffPffiiS__param_1,
	.param .f32 _Z19solveGeodesicKernelfffPffiiS__param_2,
	.param .u64 .ptr .align 1 _Z19solveGeodesicKernelfffPffiiS__param_3,
	.param .f32 _Z19solveGeodesicKernelfffPffiiS__param_4,
	.param .u32 _Z19solveGeodesicKernelfffPffiiS__param_5,
	.param .u32 _Z19solveGeodesicKernelfffPffiiS__param_6,
	.param .u64 .ptr .align 1 _Z19solveGeodesicKernelfffPffiiS__param_7
)
{
	.local .align 4 .b8 	__local_depot0[28];
	.reg .b64 	%SP;
	.reg .b64 	%SPL;
	.reg .pred 	%p<38>;
	.reg .b32 	%r<91>;
	.reg .b32 	%f<176>;
	.reg .b64 	%rd<47>;
	.reg .b64 	%fd<5>;

	mov.u64 	%SPL, __local_depot0;
	ld.param.f32 	%f21, [_Z19solveGeodesicKernelfffPffiiS__param_0];
	ld.param.f32 	%f22, [_Z19solveGeodesicKernelfffPffiiS__param_1];
	ld.param.f32 	%f23, [_Z19solveGeodesicKernelfffPffiiS__param_2];
	ld.param.u64 	%rd17, [_Z19solveGeodesicKernelfffPffiiS__param_3];
	ld.param.f32 	%f24, [_Z19solveGeodesicKernelfffPffiiS__param_4];
	ld.param.u32 	%r32, [_Z19solveGeodesicKernelfffPffiiS__param_5];
	ld.param.u32 	%r31, [_Z19solveGeodesicKernelfffPffiiS__param_6];
	ld.param.u64 	%rd18, [_Z19solveGeodesicKernelfffPffiiS__param_7];
	add.u64 	%rd1, %SPL, 0;
	mov.u32 	%r33, %ctaid.x;
	mov.u32 	%r34, %ntid.x;
	mov.u32 	%r35, %tid.x;
	mad.lo.s32 	%r1, %r33, %r34, %r35;
	setp.ge.s32 	%p4, %r1, %r32;
	@%p4 bra 	$L__BB0_21;
	cvta.to.global.u64 	%rd20, %rd17;
	mul.wide.s32 	%rd21, %r1, 4;
	add.s64 	%rd22, %rd20, %rd21;
	ld.global.f32 	%f25, [%rd22];
	neg.f32 	%f26, %f23;
	mul.f32 	%f1, %f21, 0f3FC00000;
	mul.f32 	%f27, %f1, %f23;
	mov.f32 	%f28, 0f3F800000;
	sub.f32 	%f29, %f28, %f27;
	mul.f32 	%f30, %f29, %f26;
	mul.f32 	%f31, %f25, 0f3F000000;
	fma.rn.f32 	%f32, %f24, %f31, %f23;
	mul.f32 	%f33, %f30, 0f3F000000;
	fma.rn.f32 	%f34, %f24, %f33, %f25;
	neg.f32 	%f35, %f32;
	mul.f32 	%f36, %f1, %f32;
	sub.f32 	%f37, %f28, %f36;
	mul.f32 	%f38, %f37, %f35;
	mul.f32 	%f39, %f34, 0f3F000000;
	fma.rn.f32 	%f40, %f24, %f39, %f23;
	mul.f32 	%f41, %f38, 0f3F000000;
	fma.rn.f32 	%f42, %f24, %f41, %f25;
	neg.f32 	%f43, %f40;
	mul.f32 	%f44, %f1, %f40;
	sub.f32 	%f45, %f28, %f44;
	mul.f32 	%f46, %f45, %f43;
	fma.rn.f32 	%f47, %f24, %f42, %f23;
	fma.rn.f32 	%f48, %f24, %f46, %f25;
	mul.f32 	%f49, %f1, %f47;
	sub.f32 	%f50, %f28, %f49;
	add.f32 	%f175, %f24, 0f00000000;
	fma.rn.f32 	%f51, %f34, 0f40000000, %f25;
	fma.rn.f32 	%f52, %f42, 0f40000000, %f51;
	add.f32 	%f53, %f48, %f52;
	mul.f32 	%f54, %f24, %f53;
	div.rn.f32 	%f55, %f54, 0f40C00000;
	add.f32 	%f174, %f23, %f55;
	fma.rn.f32 	%f56, %f38, 0f40000000, %f30;
	fma.rn.f32 	%f57, %f46, 0f40000000, %f56;
	mul.f32 	%f58, %f47, %f50;
	sub.f32 	%f59, %f57, %f58;
	mul.f32 	%f60, %f24, %f59;
	div.rn.f32 	%f61, %f60, 0f40C00000;
	add.f32 	%f172, %f25, %f61;
	mul.f32 	%f62, %f175, 0f3F22F983;
	cvt.rni.s32.f32 	%r89, %f62;
	cvt.rn.f32.s32 	%f63, %r89;
	fma.rn.f32 	%f64, %f63, 0fBFC90FDA, %f175;
	fma.rn.f32 	%f65, %f63, 0fB3A22168, %f64;
	fma.rn.f32 	%f171, %f63, 0fA7C234C5, %f65;
	abs.f32 	%f6, %f175;
	setp.ltu.f32 	%p5, %f6, 0f47CE4780;
	mov.u32 	%r85, %r89;
	mov.f32 	%f170, %f171;
	@%p5 bra 	$L__BB0_9;
	setp.neu.f32 	%p6, %f6, 0f7F800000;
	@%p6 bra 	$L__BB0_4;
	mov.f32 	%f68, 0f00000000;
	mul.rn.f32 	%f170, %f175, %f68;
	mov.b32 	%r85, 0;
	bra.uni 	$L__BB0_9;
$L__BB0_4:
	mov.b32 	%r3, %f175;
	shl.b32 	%r37, %r3, 8;
	or.b32  	%r4, %r37, -2147483648;
	mov.b64 	%rd43, 0;
	mov.b32 	%r82, 0;
	mov.u64 	%rd41, __cudart_i2opi_f;
	mov.u64 	%rd42, %rd1;
$L__BB0_5:
	.pragma "nounroll";
	ld.global.nc.u32 	%r38, [%rd41];
	mad.wide.u32 	%rd25, %r38, %r4, %rd43;
	shr.u64 	%rd43, %rd25, 32;
	st.local.u32 	[%rd42], %rd25;
	add.s32 	%r82, %r82, 1;
	add.s64 	%rd42, %rd42, 4;
	add.s64 	%rd41, %rd41, 4;
	setp.ne.s32 	%p7, %r82, 6;
	@%p7 bra 	$L__BB0_5;
	shr.u32 	%r39, %r3, 23;
	st.local.u32 	[%rd1+24], %rd43;
	and.b32  	%r7, %r39, 31;
	and.b32  	%r40, %r39, 224;
	add.s32 	%r41, %r40, -128;
	shr.u32 	%r42, %r41, 5;
	mul.wide.u32 	%rd26, %r42, 4;
	sub.s64 	%rd8, %rd1, %rd26;
	ld.local.u32 	%r83, [%rd8+24];
	ld.local.u32 	%r84, [%rd8+20];
	setp.eq.s32 	%p8, %r7, 0;
	@%p8 bra 	$L__BB0_8;
	shf.l.wrap.b32 	%r83, %r84, %r83, %r7;
	ld.local.u32 	%r43, [%rd8+16];
	shf.l.wrap.b32 	%r84, %r43, %r84, %r7;
$L__BB0_8:
	shr.u32 	%r44, %r83, 30;
	shf.l.wrap.b32 	%r45, %r84, %r83, 2;
	shl.b32 	%r46, %r84, 2;
	shr.u32 	%r47, %r45, 31;
	add.s32 	%r48, %r47, %r44;
	neg.s32 	%r49, %r48;
	setp.lt.s32 	%p9, %r3, 0;
	selp.b32 	%r85, %r49, %r48, %p9;
	xor.b32  	%r50, %r45, %r3;
	shr.s32 	%r51, %r45, 31;
	xor.b32  	%r52, %r51, %r45;
	xor.b32  	%r53, %r51, %r46;
	cvt.u64.u32 	%rd27, %r52;
	shl.b64 	%rd28, %rd27, 32;
	cvt.u64.u32 	%rd29, %r53;
	or.b64  	%rd30, %rd28, %rd29;
	cvt.rn.f64.s64 	%fd1, %rd30;
	mul.f64 	%fd2, %fd1, 0d3BF921FB54442D19;
	cvt.rn.f32.f64 	%f66, %fd2;
	neg.f32 	%f67, %f66;
	setp.lt.s32 	%p10, %r50, 0;
	selp.f32 	%f170, %f67, %f66, %p10;
$L__BB0_9:
	setp.ltu.f32 	%p11, %f6, 0f47CE4780;
	mul.rn.f32 	%f69, %f170, %f170;
	and.b32  	%r55, %r85, 1;
	setp.eq.b32 	%p12, %r55, 1;
	selp.f32 	%f70, 0f3F800000, %f170, %p12;
	fma.rn.f32 	%f71, %f69, %f70, 0f00000000;
	fma.rn.f32 	%f72, %f69, 0f37CBAC00, 0fBAB607ED;
	selp.f32 	%f73, %f72, 0fB94D4153, %p12;
	selp.f32 	%f74, 0f3D2AAABB, 0f3C0885E4, %p12;
	fma.rn.f32 	%f75, %f73, %f69, %f74;
	selp.f32 	%f76, 0fBEFFFFFF, 0fBE2AAAA8, %p12;
	fma.rn.f32 	%f77, %f75, %f69, %f76;
	fma.rn.f32 	%f78, %f77, %f71, %f70;
	and.b32  	%r56, %r85, 2;
	setp.eq.s32 	%p13, %r56, 0;
	mov.f32 	%f79, 0f00000000;
	sub.f32 	%f80, %f79, %f78;
	selp.f32 	%f10, %f78, %f80, %p13;
	@%p11 bra 	$L__BB0_17;
	setp.neu.f32 	%p14, %f6, 0f7F800000;
	@%p14 bra 	$L__BB0_12;
	mov.f32 	%f83, 0f00000000;
	mul.rn.f32 	%f171, %f175, %f83;
	mov.b32 	%r89, 0;
	bra.uni 	$L__BB0_17;
$L__BB0_12:
	mov.b32 	%r16, %f175;
	shl.b32 	%r58, %r16, 8;
	or.b32  	%r17, %r58, -2147483648;
	mov.b64 	%rd46, 0;
	mov.b32 	%r86, 0;
	mov.u64 	%rd44, __cudart_i2opi_f;
	mov.u64 	%rd45, %rd1;
$L__BB0_13:
	.pragma "nounroll";
	ld.global.nc.u32 	%r59, [%rd44];
	mad.wide.u32 	%rd33, %r59, %r17, %rd46;
	shr.u64 	%rd46, %rd33, 32;
	st.local.u32 	[%rd45], %rd33;
	add.s32 	%r86, %r86, 1;
	add.s64 	%rd45, %rd45, 4;
	add.s64 	%rd44, %rd44, 4;
	setp.ne.s32 	%p15, %r86, 6;
	@%p15 bra 	$L__BB0_13;
	shr.u32 	%r60, %r16, 23;
	st.local.u32 	[%rd1+24], %rd46;
	and.b32  	%r20, %r60, 31;
	and.b32  	%r61, %r60, 224;
	add.s32 	%r62, %r61, -128;
	shr.u32 	%r63, %r62, 5;
	mul.wide.u32 	%rd34, %r63, 4;
	sub.s64 	%rd15, %rd1, %rd34;
	ld.local.u32 	%r87, [%rd15+24];
	ld.local.u32 	%r88, [%rd15+20];
	setp.eq.s32 	%p16, %r20, 0;
	@%p16 bra 	$L__BB0_16;
	shf.l.wrap.b32 	%r87, %r88, %r87, %r20;
	ld.local.u32 	%r64, [%rd15+16];
	shf.l.wrap.b32 	%r88, %r64, %r88, %r20;
$L__BB0_16:
	shr.u32 	%r65, %r87, 30;
	shf.l.wrap.b32 	%r66, %r88, %r87, 2;
	shl.b32 	%r67, %r88, 2;
	shr.u32 	%r68, %r66, 31;
	add.s32 	%r69, %r68, %r65;
	neg.s32 	%r70, %r69;
	setp.lt.s32 	%p17, %r16, 0;
	selp.b32 	%r89, %r70, %r69, %p17;
	xor.b32  	%r71, %r66, %r16;
	shr.s32 	%r72, %r66, 31;
	xor.b32  	%r73, %r72, %r66;
	xor.b32  	%r74, %r72, %r67;
	cvt.u64.u32 	%rd35, %r73;
	shl.b64 	%rd36, %rd35, 32;
	cvt.u64.u32 	%rd37, %r74;
	or.b64  	%rd38, %rd36, %rd37;
	cvt.rn.f64.s64 	%fd3, %rd38;
	mul.f64 	%fd4, %fd3, 0d3BF921FB54442D19;
	cvt.rn.f32.f64 	%f81, %fd4;
	neg.f32 	%f82, %f81;
	setp.lt.s32 	%p18, %r71, 0;
	selp.f32 	%f171, %f82, %f81, %p18;
$L__BB0_17:
	rcp.rn.f32 	%f84, %f174;
	mul.f32 	%f85, %f84, %f10;
	add.s32 	%r76, %r89, 1;
	mul.rn.f32 	%f86, %f171, %f171;
	and.b32  	%r77, %r89, 1;
	setp.eq.b32 	%p19, %r77, 1;
	selp.f32 	%f87, %f171, 0f3F800000, %p19;
	fma.rn.f32 	%f88, %f86, %f87, 0f00000000;
	fma.rn.f32 	%f89, %f86, 0f37CBAC00, 0fBAB607ED;
	selp.f32 	%f90, 0fB94D4153, %f89, %p19;
	selp.f32 	%f91, 0f3C0885E4, 0f3D2AAABB, %p19;
	fma.rn.f32 	%f92, %f90, %f86, %f91;
	selp.f32 	%f93, 0fBE2AAAA8, 0fBEFFFFFF, %p19;
	fma.rn.f32 	%f94, %f92, %f86, %f93;
	fma.rn.f32 	%f95, %f94, %f88, %f87;
	and.b32  	%r78, %r76, 2;
	setp.eq.s32 	%p20, %r78, 0;
	mov.f32 	%f96, 0f00000000;
	sub.f32 	%f97, %f96, %f95;
	selp.f32 	%f98, %f95, %f97, %p20;
	mul.f32 	%f99, %f84, %f98;
	rcp.rn.f32 	%f100, %f23;
	sub.f32 	%f101, %f99, %f100;
	abs.f32 	%f102, %f101;
	abs.f32 	%f103, %f85;
	setp.gt.f32 	%p21, %f103, %f102;
	selp.f32 	%f104, %f103, %f102, %p21;
	selp.f32 	%f105, %f102, %f103, %p21;
	div.rn.f32 	%f106, %f105, %f104;
	mul.f32 	%f107, %f106, %f106;
	fma.rn.f32 	%f108, %f107, 0f3B33710B, 0fBC807748;
	fma.rn.f32 	%f109, %f108, %f107, 0f3D2CDAB2;
	fma.rn.f32 	%f110, %f109, %f107, 0fBD992D10;
	fma.rn.f32 	%f111, %f110, %f107, 0f3DD9EA6C;
	fma.rn.f32 	%f112, %f111, %f107, 0fBE117CB1;
	fma.rn.f32 	%f113, %f112, %f107, 0f3E4CBCE0;
	fma.rn.f32 	%f114, %f113, %f107, 0fBEAAAA7D;
	mul.f32 	%f115, %f107, %f114;
	fma.rn.f32 	%f116, %f115, %f106, %f106;
	neg.f32 	%f117, %f116;
	fma.rn.f32 	%f118, 0f3F6EE581, 0f3FD774EB, %f117;
	selp.f32 	%f119, %f118, %f116, %p21;
	selp.f32 	%f120, 0f3F6EE581, 0f3FEEE581, %p21;
	selp.f32 	%f121, %f116, %f117, %p21;
	mov.b32 	%r79, %f101;
	fma.rn.f32 	%f122, %f120, 0f3FD774EB, %f121;
	setp.lt.s32 	%p22, %r79, 0;
	selp.f32 	%f123, %f122, %f119, %p22;
	add.f32 	%f124, %f103, %f102;
	setp.eq.f32 	%p23, %f104, 0f00000000;
	selp.f32 	%f125, 0f40490FDB, 0f00000000, %p22;
	setp.eq.f32 	%p24, %f102, %f103;
	selp.f32 	%f126, 0f4016CBE4, 0f3F490FDB, %p22;
	selp.f32 	%f127, %f126, %f123, %p24;
	selp.f32 	%f128, %f125, %f127, %p23;
	abs.f32 	%f129, %f124;
	setp.nan.f32 	%p25, %f129, %f129;
	copysign.f32 	%f130, %f85, %f128;
	selp.f32 	%f131, %f124, %f130, %p25;
	shl.b32 	%r80, %r1, 1;
	cvta.to.global.u64 	%rd39, %rd18;
	mul.wide.s32 	%rd40, %r80, 4;
	add.s64 	%rd16, %rd39, %rd40;
	st.global.f32 	[%rd16], %f131;
	setp.lt.s32 	%p26, %r31, 2;
	setp.leu.f32 	%p27, %f84, %f22;
	setp.gtu.f32 	%p37, %f84, %f21;
	and.pred  	%p28, %p27, %p37;
	not.pred 	%p30, %p28;
	or.pred  	%p31, %p26, %p30;
	@%p31 bra 	$L__BB0_20;
	mov.b32 	%r90, 1;
$L__BB0_19:
	neg.f32 	%f132, %f174;
	mul.f32 	%f133, %f1, %f174;
	mov.f32 	%f134, 0f3F800000;
	sub.f32 	%f135, %f134, %f133;
	mul.f32 	%f136, %f135, %f132;
	mul.f32 	%f137, %f172, 0f3F000000;
	fma.rn.f32 	%f138, %f24, %f137, %f174;
	mul.f32 	%f139, %f136, 0f3F000000;
	fma.rn.f32 	%f140, %f24, %f139, %f172;
	neg.f32 	%f141, %f138;
	mul.f32 	%f142, %f1, %f138;
	sub.f32 	%f143, %f134, %f142;
	mul.f32 	%f144, %f143, %f141;
	mul.f32 	%f145, %f140, 0f3F000000;
	fma.rn.f32 	%f146, %f24, %f145, %f174;
	mul.f32 	%f147, %f144, 0f3F000000;
	fma.rn.f32 	%f148, %f24, %f147, %f172;
	neg.f32 	%f149, %f146;
	mul.f32 	%f150, %f1, %f146;
	sub.f32 	%f151, %f134, %f150;
	mul.f32 	%f152, %f151, %f149;
	fma.rn.f32 	%f153, %f24, %f148, %f174;
	fma.rn.f32 	%f154, %f24, %f152, %f172;
	mul.f32 	%f155, %f1, %f153;
	sub.f32 	%f156, %f134, %f155;
	add.f32 	%f175, %f24, %f175;
	fma.rn.f32 	%f157, %f140, 0f40000000, %f172;
	fma.rn.f32 	%f158, %f148, 0f40000000, %f157;
	add.f32 	%f159, %f158, %f154;
	mul.f32 	%f160, %f24, %f159;
	div.rn.f32 	%f161, %f160, 0f40C00000;
	add.f32 	%f174, %f174, %f161;
	fma.rn.f32 	%f162, %f144, 0f40000000, %f136;
	fma.rn.f32 	%f163, %f152, 0f40000000, %f162;
	mul.f32 	%f164, %f153, %f156;
	sub.f32 	%f165, %f163, %f164;
	mul.f32 	%f166, %f24, %f165;
	div.rn.f32 	%f167, %f166, 0f40C00000;
	add.f32 	%f172, %f172, %f167;
	add.s32 	%r90, %r90, 1;
	setp.lt.s32 	%p32, %r90, %r31;
	rcp.rn.f32 	%f168, %f174;
	setp.leu.f32 	%p33, %f168, %f22;
	setp.gtu.f32 	%p37, %f168, %f21;
	and.pred  	%p34, %p33, %p37;
	and.pred  	%p36, %p32, %p34;
	@%p36 bra 	$L__BB0_19;
$L__BB0_20:
	selp.f32 	%f169, %f175, 0f7FC00000, %p37;
	st.global.f32 	[%rd16+4], %f169;
$L__BB0_21:
	ret;

}


// ===== COMPILED SASS (sm_100) =====

	.target	sm_100

	.elftype	@"ET_EXEC"


//--------------------- .note.nv.tkinfo           --------------------------
	.section	.note.nv.tkinfo,"",@"SHT_NOTE"
	.sectionflags	@"SHF_NOTE_NV_TKINFO"
	.tkinfo
        /*0018*/ 	.word	0x00000002
        /*0030*/ 	.string	""
        /*0030*/ 	.string	"ptxas"
        /*0030*/ 	.string	"Cuda compilation tools, release 13.0, V13.0.88"
        /*0030*/ 	.string	"Build cuda_13.0.r13.0/compiler.36424714_0"
        /*0030*/ 	.string	"-arch sm_100 -m 64 "



//--------------------- .note.nv.cuinfo           --------------------------
	.section	.note.nv.cuinfo,"",@"SHT_NOTE"
	.sectionflags	@"SHF_NOTE_NV_CUINFO"
        /*0018*/ 	.short	0x0002
        /*001a*/ 	.short	0x0064
        /*001c*/ 	.short	0x0082
	.zero		2


//--------------------- .nv.info                  --------------------------
	.section	.nv.info,"",@"SHT_CUDA_INFO"
	.align	4


	//----- nvinfo : EIATTR_REGCOUNT
	.align		4
        /*0000*/ 	.byte	0x04, 0x2f
        /*0002*/ 	.short	(.L_3 - .L_2)
	.align		4
.L_2:
        /*0004*/ 	.word	index@(_Z19solveGeodesicKernelfffPffiiS_)
        /*0008*/ 	.word	0x00000019


	//----- nvinfo : EIATTR_FRAME_SIZE
	.align		4
.L_3:
        /*000c*/ 	.byte	0x04, 0x11
        /*000e*/ 	.short	(.L_5 - .L_4)
	.align		4
.L_4:
        /*0010*/ 	.word	index@($__internal_1_$__cuda_sm3x_div_rn_noftz_f32_slowpath)
        /*0014*/ 	.word	0x00000000


	//----- nvinfo : EIATTR_FRAME_SIZE
	.align		4
.L_5:
        /*0018*/ 	.byte	0x04, 0x11
        /*001a*/ 	.short	(.L_7 - .L_6)
	.align		4
.L_6:
        /*001c*/ 	.word	index@($__internal_0_$__cuda_sm20_rcp_rn_f32_slowpath)
        /*0020*/ 	.word	0x00000000


	//----- nvinfo : EIATTR_FRAME_SIZE
	.align		4
.L_7:
        /*0024*/ 	.byte	0x04, 0x11
        /*0026*/ 	.short	(.L_9 - .L_8)
	.align		4
.L_8:
        /*0028*/ 	.word	index@(_Z19solveGeodesicKernelfffPffiiS_)
        /*002c*/ 	.word	0x00000000


	//----- nvinfo : EIATTR_MIN_STACK_SIZE
	.align		4
.L_9:
        /*0030*/ 	.byte	0x04, 0x12
        /*0032*/ 	.short	(.L_11 - .L_10)
	.align		4
.L_10:
        /*0034*/ 	.word	index@(_Z19solveGeodesicKernelfffPffiiS_)
        /*0038*/ 	.word	0x00000000
.L_11:


//--------------------- .nv.compat                --------------------------
	.section	.nv.compat,"",@"SHT_CUDA_COMPAT_INFO"
	.align	4
        /*0000*/ 	.byte	0x02, 0x09, 0x00, 0x00, 0x02, 0x02, 0x01, 0x00, 0x02, 0x05, 0x05, 0x00, 0x03, 0x07, 0x01, 0x01
        /*0010*/ 	.byte	0x02, 0x03, 0x00, 0x00, 0x02, 0x06, 0x01, 0x00, 0x04, 0x0b, 0x08, 0x00, 0x01, 0x00, 0x00, 0x00
        /*0020*/ 	.byte	0x00, 0x00, 0x00, 0x00


//--------------------- .nv.info._Z19solveGeodesicKernelfffPffiiS_ --------------------------
	.section	.nv.info._Z19solveGeodesicKernelfffPffiiS_,"",@"SHT_CUDA_INFO"
	.sectionflags	@""
	.align	4


	//----- nvinfo : EIATTR_CUDA_API_VERSION
	.align		4
        /*0000*/ 	.byte	0x04, 0x37
        /*0002*/ 	.short	(.L_13 - .L_12)
.L_12:
        /*0004*/ 	.word	0x00000082


	//----- nvinfo : EIATTR_KPARAM_INFO
	.align		4
.L_13:
        /*0008*/ 	.byte	0x04, 0x17
        /*000a*/ 	.short	(.L_15 - .L_14)
.L_14:
        /*000c*/ 	.word	0x00000000
        /*0010*/ 	.short	0x0007
        /*0012*/ 	.short	0x0028
        /*0014*/ 	.byte	0x00, 0xf5, 0x21, 0x00


	//----- nvinfo : EIATTR_KPARAM_INFO
	.align		4
.L_15:
        /*0018*/ 	.byte	0x04, 0x17
        /*001a*/ 	.short	(.L_17 - .L_16)
.L_16:
        /*001c*/ 	.word	0x00000000
        /*0020*/ 	.short	0x0006
        /*0022*/ 	.short	0x0020
        /*0024*/ 	.byte	0x00, 0xf0, 0x11, 0x00


	//----- nvinfo : EIATTR_KPARAM_INFO
	.align		4
.L_17:
        /*0028*/ 	.byte	0x04, 0x17
        /*002a*/ 	.short	(.L_19 - .L_18)
.L_18:
        /*002c*/ 	.word	0x00000000
        /*0030*/ 	.short	0x0005
        /*0032*/ 	.short	0x001c
        /*0034*/ 	.byte	0x00, 0xf0, 0x11, 0x00


	//----- nvinfo : EIATTR_KPARAM_INFO
	.align		4
.L_19:
        /*0038*/ 	.byte	0x04, 0x17
        /*003a*/ 	.short	(.L_21 - .L_20)
.L_20:
        /*003c*/ 	.word	0x00000000
        /*0040*/ 	.short	0x0004
        /*0042*/ 	.short	0x0018
        /*0044*/ 	.byte	0x00, 0xf0, 0x11, 0x00


	//----- nvinfo : EIATTR_KPARAM_INFO
	.align		4
.L_21:
        /*0048*/ 	.byte	0x04, 0x17
        /*004a*/ 	.short	(.L_23 - .L_22)
.L_22:
        /*004c*/ 	.word	0x00000000
        /*0050*/ 	.short	0x0003
        /*0052*/ 	.short	0x0010
        /*0054*/ 	.byte	0x00, 0xf5, 0x21, 0x00


	//----- nvinfo : EIATTR_KPARAM_INFO
	.align		4
.L_23:
        /*0058*/ 	.byte	0x04, 0x17
        /*005a*/ 	.short	(.L_25 - .L_24)
.L_24:
        /*005c*/ 	.word	0x00000000
        /*0060*/ 	.short	0x0002
        /*0062*/ 	.short	0x0008
        /*0064*/ 	.byte	0x00, 0xf0, 0x11, 0x00


	//----- nvinfo : EIATTR_KPARAM_INFO
	.align		4
.L_25:
        /*0068*/ 	.byte	0x04, 0x17
        /*006a*/ 	.short	(.L_27 - .L_26)
.L_26:
        /*006c*/ 	.word	0x00000000
        /*0070*/ 	.short	0x0001
        /*0072*/ 	.short	0x0004
        /*0074*/ 	.byte	0x00, 0xf0, 0x11, 0x00


	//----- nvinfo : EIATTR_KPARAM_INFO
	.align		4
.L_27:
        /*0078*/ 	.byte	0x04, 0x17
        /*007a*/ 	.short	(.L_29 - .L_28)
.L_28:
        /*007c*/ 	.word	0x00000000
        /*0080*/ 	.short	0x0000
        /*0082*/ 	.short	0x0000
        /*0084*/ 	.byte	0x00, 0xf0, 0x11, 0x00


	//----- nvinfo : EIATTR_SPARSE_MMA_MASK
	.align		4
.L_29:
        /*0088*/ 	.byte	0x03, 0x50
        /*008a*/ 	.short	0x0000


	//----- nvinfo : EIATTR_MAXREG_COUNT
	.align		4
        /*008c*/ 	.byte	0x03, 0x1b
        /*008e*/ 	.short	0x00ff


	//----- nvinfo : EIATTR_MERCURY_ISA_VERSION
	.align		4
        /*0090*/ 	.byte	0x03, 0x5f
        /*0092*/ 	.short	0x0101


	//----- nvinfo : EIATTR_VRC_CTA_INIT_COUNT
	.align		4
        /*0094*/ 	.byte	0x02, 0x4a
	.zero		1
	.zero		1


	//----- nvinfo : EIATTR_EXIT_INSTR_OFFSETS
	.align		4
        /*0098*/ 	.byte	0x04, 0x1c
        /*009a*/ 	.short	(.L_31 - .L_30)


	//   ....[0]....
.L_30:
        /*009c*/ 	.word	0x00000070


	//   ....[1]....
        /*00a0*/ 	.word	0x00001df0


	//----- nvinfo : EIATTR_CRS_STACK_SIZE
	.align		4
.L_31:
        /*00a4*/ 	.byte	0x04, 0x1e
        /*00a6*/ 	.short	(.L_33 - .L_32)
.L_32:
        /*00a8*/ 	.word	0x00000000


	//----- nvinfo : EIATTR_CBANK_PARAM_SIZE
	.align		4
.L_33:
        /*00ac*/ 	.byte	0x03, 0x19
        /*00ae*/ 	.short	0x0030


	//----- nvinfo : EIATTR_PARAM_CBANK
	.align		4
        /*00b0*/ 	.byte	0x04, 0x0a
        /*00b2*/ 	.short	(.L_35 - .L_34)
	.align		4
.L_34:
        /*00b4*/ 	.word	index@(.nv.constant0._Z19solveGeodesicKernelfffPffiiS_)
        /*00b8*/ 	.short	0x0380
        /*00ba*/ 	.short	0x0030


	//----- nvinfo : EIATTR_SW_WAR
	.align		4
.L_35:
        /*00bc*/ 	.byte	0x04, 0x36
        /*00be*/ 	.short	(.L_37 - .L_36)
.L_36:
        /*00c0*/ 	.word	0x00000008
.L_37:


//--------------------- .nv.callgraph             --------------------------
	.section	.nv.callgraph,"",@"SHT_CUDA_CALLGRAPH"
	.align	4
	.sectionentsize	8
	.align		4
        /*0000*/ 	.word	0x00000000
	.align		4
        /*0004*/ 	.word	0xffffffff
	.align		4
        /*0008*/ 	.word	0x00000000
	.align		4
        /*000c*/ 	.word	0xfffffffe
	.align		4
        /*0010*/ 	.word	0x00000000
	.align		4
        /*0014*/ 	.word	0xfffffffd
	.align		4
        /*0018*/ 	.word	0x00000000
	.align		4
        /*001c*/ 	.word	0xfffffffc


//--------------------- .nv.constant3             --------------------------
	.section	.nv.constant3,"a",@progbits
	.align	4
.nv.constant3:
	.type		PI,@object
	.size		PI,(.L_0 - PI)
PI:
        /*0000*/ 	.byte	0xdb, 0x0f, 0x49, 0x40
.L_0:


//--------------------- .nv.constant4             --------------------------
	.section	.nv.constant4,"a",@progbits
	.align	8
	.align		8
.nv.constant4:
        /*0000*/ 	.dword	__cudart_i2opi_f


//--------------------- .text._Z19solveGeodesicKernelfffPffiiS_ --------------------------
	.section	.text._Z19solveGeodesicKernelfffPffiiS_,"ax",@progbits
	.align	128
        .global         _Z19solveGeodesicKernelfffPffiiS_
        .type           _Z19solveGeodesicKernelfffPffiiS_,@function
        .size           _Z19solveGeodesicKernelfffPffiiS_,(.L_x_44 - _Z19solveGeodesicKernelfffPffiiS_)
        .other          _Z19solveGeodesicKernelfffPffiiS_,@"STO_CUDA_ENTRY STV_DEFAULT"
_Z19solveGeodesicKernelfffPffiiS_:
.text._Z19solveGeodesicKernelfffPffiiS_:
[----:B------:R-:W-:Y:S01]  /*0000*/  LDC R1, c[0x0][0x37c] ;  /* 0x0000df00ff017b82 */ /* 0x000fe20000000800 */
[----:B------:R-:W0:Y:S07]  /*0010*/  S2R R3, SR_TID.X ;  /* 0x0000000000037919 */ /* 0x000e2e0000002100 */
[----:B------:R-:W0:Y:S01]  /*0020*/  S2UR UR4, SR_CTAID.X ;  /* 0x00000000000479c3 */ /* 0x000e220000002500 */
[----:B------:R-:W1:Y:S07]  /*0030*/  LDCU UR5, c[0x0][0x39c] ;  /* 0x00007380ff0577ac */ /* 0x000e6e0008000800 */
[----:B------:R-:W0:Y:S02]  /*0040*/  LDC R12, c[0x0][0x360] ;  /* 0x0000d800ff0c7b82 */ /* 0x000e240000000800 */
[----:B0-----:R-:W-:-:S05]  /*0050*/  IMAD R12, R12, UR4, R3 ;  /* 0x000000040c0c7c24 */ /* 0x001fca000f8e0203 */
[----:B-1----:R-:W-:-:S13]  /*0060*/  ISETP.GE.AND P0, PT, R12, UR5, PT ;  /* 0x000000050c007c0c */ /* 0x002fda000bf06270 */
[----:B------:R-:W-:Y:S05]  /*0070*/  @P0 EXIT ;  /* 0x000000000000094d */ /* 0x000fea0003800000 */
[----:B------:R-:W0:Y:S01]  /*0080*/  LDC.64 R2, c[0x0][0x390] ;  /* 0x0000e400ff027b82 */ /* 0x000e220000000a00 */
[----:B------:R-:W1:Y:S01]  /*0090*/  LDCU.64 UR6, c[0x0][0x358] ;  /* 0x00006b00ff0677ac */ /* 0x000e620008000a00 */
[----:B------:R-:W2:Y:S06]  /*00a0*/  LDCU UR4, c[0x0][0x398] ;  /* 0x00007300ff0477ac */ /* 0x000eac0008000800 */
[----:B------:R-:W3:Y:S08]  /*00b0*/  LDC R6, c[0x0][0x380] ;  /* 0x0000e000ff067b82 */ /* 0x000ef00000000800 */
[----:B------:R-:W4:Y:S01]  /*00c0*/  LDC R13, c[0x0][0x388] ;  /* 0x0000e200ff0d7b82 */ /* 0x000f220000000800 */
[----:B0-----:R-:W-:-:S06]  /*00d0*/  IMAD.WIDE R2, R12, 0x4, R2 ;  /* 0x000000040c027825 */ /* 0x001fcc00078e0202 */
[----:B-1----:R-:W5:Y:S01]  /*00e0*/  LDG.E R2, desc[UR6][R2.64] ;  /* 0x0000000602027981 */ /* 0x002f62000c1e1900 */
[----:B------:R-:W-:Y:S02]  /*00f0*/  IMAD.MOV.U32 R8, RZ, RZ, 0x3e2aaaab ;  /* 0x3e2aaaabff087424 */ /* 0x000fe400078e00ff */
[----:B---3--:R-:W-:Y:S01]  /*0100*/  FMUL R6, R6, 1.5 ;  /* 0x3fc0000006067820 */ /* 0x008fe20000400000 */
[----:B------:R-:W-:Y:S03]  /*0110*/  BSSY.RECONVERGENT B0, `(.L_x_0) ;  /* 0x0000023000007945 */ /* 0x000fe60003800200 */
[----:B----4-:R-:W-:-:S04]  /*0120*/  FFMA R0, -R6, R13, 1 ;  /* 0x3f80000006007423 */ /* 0x010fc8000000010d */
[----:B------:R-:W-:-:S04]  /*0130*/  FMUL R17, R0, -R13 ;  /* 0x8000000d00117220 */ /* 0x000fc80000400000 */
[----:B------:R-:W-:Y:S01]  /*0140*/  FMUL R7, R17, 0.5 ;  /* 0x3f00000011077820 */ /* 0x000fe20000400000 */
[----:B-----5:R-:W-:-:S03]  /*0150*/  FMUL R0, R2, 0.5 ;  /* 0x3f00000002007820 */ /* 0x020fc60000400000 */
[----:B--2---:R-:W-:Y:S01]  /*0160*/  FFMA R7, R7, UR4, R2 ;  /* 0x0000000407077c23 */ /* 0x004fe20008000002 */
[----:B------:R-:W-:-:S03]  /*0170*/  FFMA R5, R0, UR4, R13 ;  /* 0x0000000400057c23 */ /* 0x000fc6000800000d */
[C---:B------:R-:W-:Y:S01]  /*0180*/  FMUL R0, R7.reuse, 0.5 ;  /* 0x3f00000007007820 */ /* 0x040fe20000400000 */
[----:B------:R-:W-:Y:S01]  /*0190*/  FFMA R7, R7, 2, R2 ;  /* 0x4000000007077823 */ /* 0x000fe20000000002 */
[----:B------:R-:W-:Y:S02]  /*01a0*/  FFMA R14, -R6, R5, 1 ;  /* 0x3f800000060e7423 */ /* 0x000fe40000000105 */
[----:B------:R-:W-:Y:S02]  /*01b0*/  FFMA R15, R0, UR4, R13 ;  /* 0x00000004000f7c23 */ /* 0x000fe4000800000d */
[----:B------:R-:W-:Y:S02]  /*01c0*/  FMUL R14, R5, -R14 ;  /* 0x8000000e050e7220 */ /* 0x000fe40000400000 */
[----:B------:R-:W-:Y:S01]  /*01d0*/  FFMA R4, -R6, R15, 1 ;  /* 0x3f80000006047423 */ /* 0x000fe2000000010f */
[----:B------:R-:W-:Y:S02]  /*01e0*/  IMAD.MOV.U32 R5, RZ, RZ, 0x40c00000 ;  /* 0x40c00000ff057424 */ /* 0x000fe400078e00ff */
[----:B------:R-:W-:Y:S01]  /*01f0*/  FMUL R3, R14, 0.5 ;  /* 0x3f0000000e037820 */ /* 0x000fe20000400000 */
[----:B------:R-:W-:Y:S01]  /*0200*/  FMUL R15, R15, -R4 ;  /* 0x800000040f0f7220 */ /* 0x000fe20000400000 */
[----:B------:R-:W-:-:S02]  /*0210*/  FFMA R5, R8, -R5, 1 ;  /* 0x3f80000008057423 */ /* 0x000fc40000000805 */
[--C-:B------:R-:W-:Y:S01]  /*0220*/  FFMA R0, R3, UR4, R2.reuse ;  /* 0x0000000403007c23 */ /* 0x100fe20008000002 */
[----:B------:R-:W-:-:S03]  /*0230*/  FFMA R3, R15, UR4, R2 ;  /* 0x000000040f037c23 */ /* 0x000fc60008000002 */
[C---:B------:R-:W-:Y:S01]  /*0240*/  FFMA R4, R0.reuse, 2, R7 ;  /* 0x4000000000047823 */ /* 0x040fe20000000007 */
[----:B------:R-:W-:-:S03]  /*0250*/  FFMA R13, R0, UR4, R13 ;  /* 0x00000004000d7c23 */ /* 0x000fc6000800000d */
[----:B------:R-:W-:Y:S01]  /*0260*/  FADD R3, R3, R4 ;  /* 0x0000000403037221 */ /* 0x000fe20000000000 */
[----:B------:R-:W-:-:S03]  /*0270*/  FFMA R4, R5, R8, 0.16666667163372039795 ;  /* 0x3e2aaaab05047423 */ /* 0x000fc60000000008 */
[----:B------:R-:W-:-:S04]  /*0280*/  FMUL R21, R3, UR4 ;  /* 0x0000000403157c20 */ /* 0x000fc80008400000 */
[----:B------:R-:W0:Y:S01]  /*0290*/  FCHK P0, R21, 6 ;  /* 0x40c0000015007902 */ /* 0x000e220000000000 */
[----:B------:R-:W-:-:S04]  /*02a0*/  FFMA R3, R21, R4, RZ ;  /* 0x0000000415037223 */ /* 0x000fc800000000ff */
[----:B------:R-:W-:-:S04]  /*02b0*/  FFMA R5, R3, -6, R21 ;  /* 0xc0c0000003057823 */ /* 0x000fc80000000015 */
[----:B------:R-:W-:Y:S01]  /*02c0*/  FFMA R5, R4, R5, R3 ;  /* 0x0000000504057223 */ /* 0x000fe20000000003 */
[----:B------:R-:W-:Y:S01]  /*02d0*/  FADD R4, RZ, UR4 ;  /* 0x00000004ff047e21 */ /* 0x000fe20008000000 */
[----:B------:R-:W-:Y:S01]  /*02e0*/  FFMA R3, -R6, R13, 1 ;  /* 0x3f80000006037423 */ /* 0x000fe2000000010d */
[----:B0-----:R-:W-:Y:S06]  /*02f0*/  @!P0 BRA `(.L_x_1) ;  /* 0x0000000000108947 */ /* 0x001fec0003800000 */
[----:B------:R-:W-:Y:S01]  /*0300*/  HFMA2 R20, -RZ, RZ, 2.375, 0 ;  /* 0x40c00000ff147431 */ /* 0x000fe200000001ff */
[----:B------:R-:W-:-:S07]  /*0310*/  MOV R10, 0x330 ;  /* 0x00000330000a7802 */ /* 0x000fce0000000f00 */
[----:B------:R-:W-:Y:S05]  /*0320*/  CALL.REL.NOINC `($__internal_1_$__cuda_sm3x_div_rn_noftz_f32_slowpath) ;  /* 0x0000001c00847944 */ /* 0x000fea0003c00000 */
[----:B------:R-:W-:-:S07]  /*0330*/  IMAD.MOV.U32 R5, RZ, RZ, R0 ;  /* 0x000000ffff057224 */ /* 0x000fce00078e0000 */
.L_x_1:
[----:B------:R-:W-:Y:S05]  /*0340*/  BSYNC.RECONVERGENT B0 ;  /* 0x0000000000007941 */ /* 0x000fea0003800200 */
.L_x_0:
[----:B------:R-:W0:Y:S01]  /*0350*/  LDCU UR5, c[0x0][0x398] ;  /* 0x00007300ff0577ac */ /* 0x000e220008000800 */
[----:B------:R-:W-:Y:S01]  /*0360*/  FFMA R14, R14, 2, R17 ;  /* 0x400000000e0e7823 */ /* 0x000fe20000000011 */
[----:B------:R-:W-:Y:S01]  /*0370*/  MOV R7, 0x40c00000 ;  /* 0x40c0000000077802 */ /* 0x000fe20000000f00 */
[----:B------:R-:W-:Y:S01]  /*0380*/  IMAD.MOV.U32 R0, RZ, RZ, 0x3e2aaaab ;  /* 0x3e2aaaabff007424 */ /* 0x000fe200078e00ff */
[----:B------:R-:W1:Y:S01]  /*0390*/  LDCU UR4, c[0x0][0x388] ;  /* 0x00007100ff0477ac */ /* 0x000e620008000800 */
[----:B------:R-:W-:Y:S01]  /*03a0*/  FFMA R14, R15, 2, R14 ;  /* 0x400000000f0e7823 */ /* 0x000fe2000000000e */
[----:B------:R-:W-:Y:S01]  /*03b0*/  BSSY.RECONVERGENT B0, `(.L_x_2) ;  /* 0x000000f000007945 */ /* 0x000fe20003800200 */
[----:B------:R-:W-:Y:S02]  /*03c0*/  FFMA R7, R0, -R7, 1 ;  /* 0x3f80000000077423 */ /* 0x000fe40000000807 */
[----:B------:R-:W-:Y:S02]  /*03d0*/  FFMA R3, -R13, R3, R14 ;  /* 0x000000030d037223 */ /* 0x000fe4000000010e */
[----:B------:R-:W-:-:S02]  /*03e0*/  FFMA R0, R7, R0, 0.16666667163372039795 ;  /* 0x3e2aaaab07007423 */ /* 0x000fc40000000000 */
[----:B0-----:R-:W-:-:S04]  /*03f0*/  FMUL R21, R3, UR5 ;  /* 0x0000000503157c20 */ /* 0x001fc80008400000 */
[----:B------:R-:W0:Y:S01]  /*0400*/  FCHK P0, R21, 6 ;  /* 0x40c0000015007902 */ /* 0x000e220000000000 */
[----:B------:R-:W-:Y:S01]  /*0410*/  FFMA R8, R0, R21, RZ ;  /* 0x0000001500087223 */ /* 0x000fe200000000ff */
[----:B-1----:R-:W-:-:S03]  /*0420*/  FADD R3, R5, UR4 ;  /* 0x0000000405037e21 */ /* 0x002fc60008000000 */
[----:B------:R-:W-:-:S04]  /*0430*/  FFMA R7, R8, -6, R21 ;  /* 0xc0c0000008077823 */ /* 0x000fc80000000015 */
[----:B------:R-:W-:Y:S01]  /*0440*/  FFMA R5, R0, R7, R8 ;  /* 0x0000000700057223 */ /* 0x000fe20000000008 */
[----:B0-----:R-:W-:Y:S06]  /*0450*/  @!P0 BRA `(.L_x_3) ;  /* 0x0000000000108947 */ /* 0x001fec0003800000 */
[----:B------:R-:W-:Y:S01]  /*0460*/  IMAD.MOV.U32 R20, RZ, RZ, 0x40c00000 ;  /* 0x40c00000ff147424 */ /* 0x000fe200078e00ff */
[----:B------:R-:W-:-:S07]  /*0470*/  MOV R10, 0x490 ;  /* 0x00000490000a7802 */ /* 0x000fce0000000f00 */
[----:B------:R-:W-:Y:S05]  /*0480*/  CALL.REL.NOINC `($__internal_1_$__cuda_sm3x_div_rn_noftz_f32_slowpath) ;  /* 0x0000001c002c7944 */ /* 0x000fea0003c00000 */
[----:B------:R-:W-:-:S07]  /*0490*/  IMAD.MOV.U32 R5, RZ, RZ, R0 ;  /* 0x000000ffff057224 */ /* 0x000fce00078e0000 */
.L_x_3:
[----:B------:R-:W-:Y:S05]  /*04a0*/  BSYNC.RECONVERGENT B0 ;  /* 0x0000000000007941 */ /* 0x000fea0003800200 */
.L_x_2:
[C---:B------:R-:W-:Y:S01]  /*04b0*/  FMUL R0, R4.reuse, 0.63661974668502807617 ;  /* 0x3f22f98304007820 */ /* 0x040fe20000400000 */
[----:B------:R-:W-:Y:S01]  /*04c0*/  FSETP.GE.AND P0, PT, |R4|, 105615, PT ;  /* 0x47ce47800400780b */ /* 0x000fe20003f06200 */
[----:B------:R-:W-:-:S04]  /*04d0*/  FADD R2, R2, R5 ;  /* 0x0000000502027221 */ /* 0x000fc80000000000 */
[----:B------:R-:W0:Y:S02]  /*04e0*/  F2I.NTZ R0, R0 ;  /* 0x0000000000007305 */ /* 0x000e240000203100 */
[----:B0-----:R-:W-:-:S05]  /*04f0*/  I2FP.F32.S32 R7, R0 ;  /* 0x0000000000077245 */ /* 0x001fca0000201400 */
[----:B------:R-:W-:-:S04]  /*0500*/  FFMA R8, R7, -1.5707962512969970703, R4 ;  /* 0xbfc90fda07087823 */ /* 0x000fc80000000004 */
[----:B------:R-:W-:-:S04]  /*0510*/  FFMA R8, R7, -7.5497894158615963534e-08, R8 ;  /* 0xb3a2216807087823 */ /* 0x000fc80000000008 */
[----:B------:R-:W-:Y:S01]  /*0520*/  FFMA R7, R7, -5.3903029534742383927e-15, R8 ;  /* 0xa7c234c507077823 */ /* 0x000fe20000000008 */
[----:B------:R-:W-:-:S03]  /*0530*/  MOV R8, R0 ;  /* 0x0000000000087202 */ /* 0x000fc60000000f00 */
[----:B------:R-:W-:Y:S01]  /*0540*/  IMAD.MOV.U32 R5, RZ, RZ, R7 ;  /* 0x000000ffff057224 */ /* 0x000fe200078e0007 */
[----:B------:R-:W-:Y:S06]  /*0550*/  @!P0 BRA `(.L_x_4) ;  /* 0x0000000400748947 */ /* 0x000fec0003800000 */
[----:B------:R-:W-:-:S13]  /*0560*/  FSETP.NEU.AND P0, PT, |R4|, +INF , PT ;  /* 0x7f8000000400780b */ /* 0x000fda0003f0d200 */
[----:B------:R-:W-:Y:S01]  /*0570*/  @!P0 FMUL R5, RZ, R4 ;  /* 0x00000004ff058220 */ /* 0x000fe20000400000 */
[----:B------:R-:W-:Y:S01]  /*0580*/  @!P0 IMAD.MOV.U32 R0, RZ, RZ, RZ ;  /* 0x000000ffff008224 */ /* 0x000fe200078e00ff */
[----:B------:R-:W-:Y:S06]  /*0590*/  @!P0 BRA `(.L_x_4) ;  /* 0x0000000400648947 */ /* 0x000fec0003800000 */
[----:B------:R-:W-:Y:S01]  /*05a0*/  SHF.L.U32 R0, R4, 0x8, RZ ;  /* 0x0000000804007819 */ /* 0x000fe200000006ff */
[----:B------:R-:W-:Y:S02]  /*05b0*/  HFMA2 R22, -RZ, RZ, 0, 0 ;  /* 0x00000000ff167431 */ /* 0x000fe400000001ff */
[----:B------:R-:W-:Y:S01]  /*05c0*/  IMAD.MOV.U32 R5, RZ, RZ, RZ ;  /* 0x000000ffff057224 */ /* 0x000fe200078e00ff */
[----:B------:R-:W0:Y:S01]  /*05d0*/  LDCU.64 UR8, c[0x4][URZ] ;  /* 0x01000000ff0877ac */ /* 0x000e220008000a00 */
[----:B------:R-:W-:Y:S01]  /*05e0*/  IMAD.MOV.U32 R9, RZ, RZ, RZ ;  /* 0x000000ffff097224 */ /* 0x000fe200078e00ff */
[----:B------:R-:W-:Y:S01]  /*05f0*/  LOP3.LUT R11, R0, 0x80000000, RZ, 0xfc, !PT ;  /* 0x80000000000b7812 */ /* 0x000fe200078efcff */
[----:B------:R-:W-:-:S06]  /*0600*/  UMOV UR4, URZ ;  /* 0x000000ff00047c82 */ /* 0x000fcc0008000000 */
.L_x_5:
[----:B0-----:R-:W-:Y:S02]  /*0610*/  IMAD.U32 R18, RZ, RZ, UR8 ;  /* 0x00000008ff127e24 */ /* 0x001fe4000f8e00ff */
[----:B------:R-:W-:-:S05]  /*0620*/  IMAD.U32 R19, RZ, RZ, UR9 ;  /* 0x00000009ff137e24 */ /* 0x000fca000f8e00ff */
[----:B------:R-:W2:Y:S01]  /*0630*/  LDG.E.CONSTANT R18, desc[UR6][R18.64] ;  /* 0x0000000612127981 */ /* 0x000ea2000c1e9900 */
[----:B------:R-:W-:Y:S01]  /*0640*/  UIADD3 UR4, UPT, UPT, UR4, 0x1, URZ ;  /* 0x0000000104047890 */ /* 0x000fe2000fffe0ff */
[C---:B------:R-:W-:Y:S01]  /*0650*/  ISETP.EQ.AND P0, PT, R22.reuse, RZ, PT ;  /* 0x000000ff1600720c */ /* 0x040fe20003f02270 */
[----:B------:R-:W-:Y:S01]  /*0660*/  UIADD3 UR8, UP1, UPT, UR8, 0x4, URZ ;  /* 0x0000000408087890 */ /* 0x000fe2000ff3e0ff */
[C---:B------:R-:W-:Y:S01]  /*0670*/  ISETP.EQ.AND P1, PT, R22.reuse, 0x4, PT ;  /* 0x000000041600780c */ /* 0x040fe20003f22270 */
[----:B------:R-:W-:Y:S01]  /*0680*/  UISETP.NE.AND UP0, UPT, UR4, 0x6, UPT ;  /* 0x000000060400788c */ /* 0x000fe2000bf05270 */
[C---:B------:R-:W-:Y:S01]  /*0690*/  ISETP.EQ.AND P2, PT, R22.reuse, 0x8, PT ;  /* 0x000000081600780c */ /* 0x040fe20003f42270 */
[----:B------:R-:W-:Y:S01]  /*06a0*/  UIADD3.X UR9, UPT, UPT, URZ, UR9, URZ, UP1, !UPT ;  /* 0x00000009ff097290 */ /* 0x000fe20008ffe4ff */
[C---:B------:R-:W-:Y:S02]  /*06b0*/  ISETP.EQ.AND P3, PT, R22.reuse, 0xc, PT ;  /* 0x0000000c1600780c */ /* 0x040fe40003f62270 */
[----:B------:R-:W-:-:S02]  /*06c0*/  ISETP.EQ.AND P4, PT, R22, 0x10, PT ;  /* 0x000000101600780c */ /* 0x000fc40003f82270 */
[C---:B------:R-:W-:Y:S01]  /*06d0*/  ISETP.EQ.AND P5, PT, R22.reuse, 0x14, PT ;  /* 0x000000141600780c */ /* 0x040fe20003fa2270 */
[----:B------:R-:W-:Y:S02]  /*06e0*/  VIADD R22, R22, 0x4 ;  /* 0x0000000416167836 */ /* 0x000fe40000000000 */
[----:B--2---:R-:W-:-:S03]  /*06f0*/  IMAD.WIDE.U32 R20, R18, R11, RZ ;  /* 0x0000000b12147225 */ /* 0x004fc600078e00ff */
[----:B------:R-:W-:-:S04]  /*0700*/  IADD3 R0, P6, PT, R20, R5, RZ ;  /* 0x0000000514007210 */ /* 0x000fc80007fde0ff */
[----:B------:R-:W-:Y:S01]  /*0710*/  IADD3.X R5, PT, PT, R21, R9, RZ, P6, !PT ;  /* 0x0000000915057210 */ /* 0x000fe200037fe4ff */
[--C-:B------:R-:W-:Y:S01]  /*0720*/  @P0 IMAD.MOV.U32 R10, RZ, RZ, R0.reuse ;  /* 0x000000ffff0a0224 */ /* 0x100fe200078e0000 */
[-C--:B------:R-:W-:Y:S01]  /*0730*/  @P2 MOV R14, R0.reuse ;  /* 0x00000000000e2202 */ /* 0x080fe20000000f00 */
[--C-:B------:R-:W-:Y:S01]  /*0740*/  @P1 IMAD.MOV.U32 R13, RZ, RZ, R0.reuse ;  /* 0x000000ffff0d1224 */ /* 0x100fe200078e0000 */
[----:B------:R-:W-:Y:S01]  /*0750*/  @P5 MOV R17, R0 ;  /* 0x0000000000115202 */ /* 0x000fe20000000f00 */
[--C-:B------:R-:W-:Y:S02]  /*0760*/  @P3 IMAD.MOV.U32 R15, RZ, RZ, R0.reuse ;  /* 0x000000ffff0f3224 */ /* 0x100fe400078e0000 */
[----:B------:R-:W-:Y:S01]  /*0770*/  @P4 IMAD.MOV.U32 R16, RZ, RZ, R0 ;  /* 0x000000ffff104224 */ /* 0x000fe200078e0000 */
[----:B------:R-:W-:Y:S06]  /*0780*/  BRA.U UP0, `(.L_x_5) ;  /* 0xfffffffd00a07547 */ /* 0x000fec000b83ffff */
[----:B------:R-:W-:-:S04]  /*0790*/  SHF.R.U32.HI R9, RZ, 0x17, R4 ;  /* 0x00000017ff097819 */ /* 0x000fc80000011604 */
[C---:B------:R-:W-:Y:S02]  /*07a0*/  LOP3.LUT R0, R9.reuse, 0xe0, RZ, 0xc0, !PT ;  /* 0x000000e009007812 */ /* 0x040fe400078ec0ff */
[----:B------:R-:W-:-:S03]  /*07b0*/  LOP3.LUT P6, RZ, R9, 0x1f, RZ, 0xc0, !PT ;  /* 0x0000001f09ff7812 */ /* 0x000fc600078cc0ff */
[----:B------:R-:W-:-:S05]  /*07c0*/  VIADD R0, R0, 0xffffff80 ;  /* 0xffffff8000007836 */ /* 0x000fca0000000000 */
[----:B------:R-:W-:-:S04]  /*07d0*/  SHF.R.U32.HI R0, RZ, 0x5, R0 ;  /* 0x00000005ff007819 */ /* 0x000fc80000011600 */
[----:B------:R-:W-:-:S04]  /*07e0*/  LEA R19, -R0, RZ, 0x2 ;  /* 0x000000ff00137211 */ /* 0x000fc800078e11ff */
[C---:B------:R-:W-:Y:S02]  /*07f0*/  ISETP.EQ.AND P3, PT, R19.reuse, -0x18, PT ;  /* 0xffffffe81300780c */ /* 0x040fe40003f62270 */
[C---:B------:R-:W-:Y:S02]  /*0800*/  ISETP.EQ.AND P4, PT, R19.reuse, -0x14, PT ;  /* 0xffffffec1300780c */ /* 0x040fe40003f82270 */
[C---:B------:R-:W-:Y:S02]  /*0810*/  ISETP.EQ.AND P2, PT, R19.reuse, -0x10, PT ;  /* 0xfffffff01300780c */ /* 0x040fe40003f42270 */
[C---:B------:R-:W-:Y:S02]  /*0820*/  ISETP.EQ.AND P1, PT, R19.reuse, -0xc, PT ;  /* 0xfffffff41300780c */ /* 0x040fe40003f22270 */
[C---:B------:R-:W-:Y:S02]  /*0830*/  ISETP.EQ.AND P0, PT, R19.reuse, -0x8, PT ;  /* 0xfffffff81300780c */ /* 0x040fe40003f02270 */
[----:B------:R-:W-:-:S03]  /*0840*/  ISETP.EQ.AND P5, PT, R19, RZ, PT ;  /* 0x000000ff1300720c */ /* 0x000fc60003fa2270 */
[--C-:B------:R-:W-:Y:S01]  /*0850*/  @P3 IMAD.MOV.U32 R0, RZ, RZ, R10.reuse ;  /* 0x000000ffff003224 */ /* 0x100fe200078e000a */
[C---:B------:R-:W-:Y:S01]  /*0860*/  ISETP.EQ.AND P3, PT, R19.reuse, -0x4, PT ;  /* 0xfffffffc1300780c */ /* 0x040fe20003f62270 */
[----:B------:R-:W-:Y:S01]  /*0870*/  @P4 IMAD.MOV.U32 R11, RZ, RZ, R10 ;  /* 0x000000ffff0b4224 */ /* 0x000fe200078e000a */
[----:B------:R-:W-:Y:S01]  /*0880*/  @P4 MOV R0, R13 ;  /* 0x0000000d00004202 */ /* 0x000fe20000000f00 */
[----:B------:R-:W-:Y:S01]  /*0890*/  @P2 IMAD.MOV.U32 R11, RZ, RZ, R13 ;  /* 0x000000ffff0b2224 */ /* 0x000fe200078e000d */
[----:B------:R-:W-:Y:S01]  /*08a0*/  ISETP.EQ.AND P4, PT, R19, 0x4, PT ;  /* 0x000000041300780c */ /* 0x000fe20003f82270 */
[----:B------:R-:W-:Y:S01]  /*08b0*/  @P2 IMAD.MOV.U32 R0, RZ, RZ, R14 ;  /* 0x000000ffff002224 */ /* 0x000fe200078e000e */
[----:B------:R-:W-:Y:S01]  /*08c0*/  @P1 MOV R11, R14 ;  /* 0x0000000e000b1202 */ /* 0x000fe20000000f00 */
[--C-:B------:R-:W-:Y:S01]  /*08d0*/  @P1 IMAD.MOV.U32 R0, RZ, RZ, R15.reuse ;  /* 0x000000ffff001224 */ /* 0x100fe200078e000f */
[----:B------:R-:W-:Y:S01]  /*08e0*/  @P0 MOV R0, R16 ;  /* 0x0000001000000202 */ /* 0x000fe20000000f00 */
[----:B------:R-:W-:-:S04]  /*08f0*/  @P0 IMAD.MOV.U32 R11, RZ, RZ, R15 ;  /* 0x000000ffff0b0224 */ /* 0x000fc800078e000f */
[----:B------:R-:W-:Y:S01]  /*0900*/  @P3 IMAD.MOV.U32 R11, RZ, RZ, R16 ;  /* 0x000000ffff0b3224 */ /* 0x000fe200078e0010 */
[----:B------:R-:W-:Y:S01]  /*0910*/  @P5 MOV R11, R17 ;  /* 0x00000011000b5202 */ /* 0x000fe20000000f00 */
[----:B------:R-:W-:Y:S02]  /*0920*/  @P3 IMAD.MOV.U32 R0, RZ, RZ, R17 ;  /* 0x000000ffff003224 */ /* 0x000fe400078e0011 */
[--C-:B------:R-:W-:Y:S02]  /*0930*/  @P5 IMAD.MOV.U32 R0, RZ, RZ, R5.reuse ;  /* 0x000000ffff005224 */ /* 0x100fe400078e0005 */
[----:B------:R-:W-:Y:S01]  /*0940*/  @P4 IMAD.MOV.U32 R11, RZ, RZ, R5 ;  /* 0x000000ffff0b4224 */ /* 0x000fe200078e0005 */
[----:B------:R-:W-:Y:S06]  /*0950*/  @!P6 BRA `(.L_x_6) ;  /* 0x00000000002ce947 */ /* 0x000fec0003800000 */
[----:B------:R-:W-:Y:S01]  /*0960*/  @P2 MOV R18, R10 ;  /* 0x0000000a00122202 */ /* 0x000fe20000000f00 */
[----:B------:R-:W-:Y:S01]  /*0970*/  @P1 IMAD.MOV.U32 R18, RZ, RZ, R13 ;  /* 0x000000ffff121224 */ /* 0x000fe200078e000d */
[----:B------:R-:W-:Y:S01]  /*0980*/  LOP3.LUT R9, R9, 0x1f, RZ, 0xc0, !PT ;  /* 0x0000001f09097812 */ /* 0x000fe200078ec0ff */
[----:B------:R-:W-:Y:S01]  /*0990*/  @P0 IMAD.MOV.U32 R18, RZ, RZ, R14 ;  /* 0x000000ffff120224 */ /* 0x000fe200078e000e */
[----:B------:R-:W-:Y:S02]  /*09a0*/  ISETP.EQ.AND P0, PT, R19, 0x8, PT ;  /* 0x000000081300780c */ /* 0x000fe40003f02270 */
[----:B------:R-:W-:Y:S01]  /*09b0*/  @P3 MOV R18, R15 ;  /* 0x0000000f00123202 */ /* 0x000fe20000000f00 */
[----:B------:R-:W-:Y:S01]  /*09c0*/  @P5 IMAD.MOV.U32 R18, RZ, RZ, R16 ;  /* 0x000000ffff125224 */ /* 0x000fe200078e0010 */
[----:B------:R-:W-:Y:S01]  /*09d0*/  SHF.L.W.U32.HI R0, R11, R9, R0 ;  /* 0x000000090b007219 */ /* 0x000fe20000010e00 */
[----:B------:R-:W-:-:S08]  /*09e0*/  @P4 IMAD.MOV.U32 R18, RZ, RZ, R17 ;  /* 0x000000ffff124224 */ /* 0x000fd000078e0011 */
[----:B------:R-:W-:-:S04]  /*09f0*/  @P0 MOV R18, R5 ;  /* 0x0000000500120202 */ /* 0x000fc80000000f00 */
[----:B------:R-:W-:-:S07]  /*0a00*/  SHF.L.W.U32.HI R11, R18, R9, R11 ;  /* 0x00000009120b7219 */ /* 0x000fce0000010e0b */
.L_x_6:
[C-C-:B------:R-:W-:Y:S01]  /*0a10*/  SHF.L.W.U32.HI R5, R11.reuse, 0x2, R0.reuse ;  /* 0x000000020b057819 */ /* 0x140fe20000010e00 */
[----:B------:R-:W-:Y:S01]  /*0a20*/  IMAD.SHL.U32 R11, R11, 0x4, RZ ;  /* 0x000000040b0b7824 */ /* 0x000fe200078e00ff */
[----:B------:R-:W-:Y:S01]  /*0a30*/  UMOV UR4, 0x54442d19 ;  /* 0x54442d1900047882 */ /* 0x000fe20000000000 */
[----:B------:R-:W-:Y:S01]  /*0a40*/  UMOV UR5, 0x3bf921fb ;  /* 0x3bf921fb00057882 */ /* 0x000fe20000000000 */
[----:B------:R-:W-:Y:S02]  /*0a50*/  SHF.R.S32.HI R20, RZ, 0x1f, R5 ;  /* 0x0000001fff147819 */ /* 0x000fe40000011405 */
[----:B------:R-:W-:Y:S02]  /*0a60*/  SHF.R.U32.HI R0, RZ, 0x1e, R0 ;  /* 0x0000001eff007819 */ /* 0x000fe40000011600 */
[C---:B------:R-:W-:Y:S02]  /*0a70*/  LOP3.LUT R18, R20.reuse, R11, RZ, 0x3c, !PT ;  /* 0x0000000b14127212 */ /* 0x040fe400078e3cff */
[----:B------:R-:W-:-:S02]  /*0a80*/  LOP3.LUT R19, R20, R5, RZ, 0x3c, !PT ;  /* 0x0000000514137212 */ /* 0x000fc400078e3cff */
[----:B------:R-:W-:Y:S02]  /*0a90*/  ISETP.GE.AND P0, PT, R4, RZ, PT ;  /* 0x000000ff0400720c */ /* 0x000fe40003f06270 */
[C---:B------:R-:W-:Y:S02]  /*0aa0*/  LEA.HI R0, R5.reuse, R0, RZ, 0x1 ;  /* 0x0000000005007211 */ /* 0x040fe400078f08ff */
[----:B------:R-:W0:Y:S01]  /*0ab0*/  I2F.F64.S64 R18, R18 ;  /* 0x0000001200127312 */ /* 0x000e220000301c00 */
[----:B------:R-:W-:Y:S02]  /*0ac0*/  LOP3.LUT R9, R5, R4, RZ, 0x3c, !PT ;  /* 0x0000000405097212 */ /* 0x000fe400078e3cff */
[----:B------:R-:W-:Y:S02]  /*0ad0*/  IMAD.MOV R5, RZ, RZ, -R0 ;  /* 0x000000ffff057224 */ /* 0x000fe400078e0a00 */
[----:B------:R-:W-:-:S04]  /*0ae0*/  ISETP.GE.AND P1, PT, R9, RZ, PT ;  /* 0x000000ff0900720c */ /* 0x000fc80003f26270 */
[----:B------:R-:W-:Y:S01]  /*0af0*/  @!P0 MOV R0, R5 ;  /* 0x0000000500008202 */ /* 0x000fe20000000f00 */
[----:B0-----:R-:W-:-:S10]  /*0b00*/  DMUL R20, R18, UR4 ;  /* 0x0000000412147c28 */ /* 0x001fd40008000000 */
[----:B------:R-:W0:Y:S02]  /*0b10*/  F2F.F32.F64 R20, R20 ;  /* 0x0000001400147310 */ /* 0x000e240000301000 */
[----:B0-----:R-:W-:-:S07]  /*0b20*/  FSEL R5, -R20, R20, !P1 ;  /* 0x0000001414057208 */ /* 0x001fce0004800100 */
.L_x_4:
[----:B------:R-:W-:Y:S02]  /*0b30*/  IMAD.MOV.U32 R18, RZ, RZ, 0x37cbac00 ;  /* 0x37cbac00ff127424 */ /* 0x000fe400078e00ff */
[----:B------:R-:W-:Y:S01]  /*0b40*/  FMUL R9, R5, R5 ;  /* 0x0000000505097220 */ /* 0x000fe20000400000 */
[C---:B------:R-:W-:Y:S01]  /*0b50*/  LOP3.LUT R19, R0.reuse, 0x1, RZ, 0xc0, !PT ;  /* 0x0000000100137812 */ /* 0x040fe200078ec0ff */
[----:B------:R-:W-:Y:S01]  /*0b60*/  IMAD.MOV.U32 R20, RZ, RZ, 0x3d2aaabb ;  /* 0x3d2aaabbff147424 */ /* 0x000fe200078e00ff */
[----:B------:R-:W-:Y:S01]  /*0b70*/  LOP3.LUT P1, RZ, R0, 0x2, RZ, 0xc0, !PT ;  /* 0x0000000200ff7812 */ /* 0x000fe2000782c0ff */
[----:B------:R-:W-:Y:S01]  /*0b80*/  FFMA R11, R9, R18, -0.0013887860113754868507 ;  /* 0xbab607ed090b7423 */ /* 0x000fe20000000012 */
[----:B------:R-:W-:Y:S02]  /*0b90*/  ISETP.NE.U32.AND P0, PT, R19, 0x1, PT ;  /* 0x000000011300780c */ /* 0x000fe40003f05070 */
[----:B------:R-:W-:Y:S02]  /*0ba0*/  MOV R19, 0x3effffff ;  /* 0x3effffff00137802 */ /* 0x000fe40000000f00 */
[----:B------:R-:W-:-:S02]  /*0bb0*/  FSEL R18, R11, -0.00019574658654164522886, !P0 ;  /* 0xb94d41530b127808 */ /* 0x000fc40004000000 */
[----:B------:R-:W-:Y:S02]  /*0bc0*/  FSEL R20, R20, 0.0083327032625675201416, !P0 ;  /* 0x3c0885e414147808 */ /* 0x000fe40004000000 */
[----:B------:R-:W-:Y:S02]  /*0bd0*/  FSEL R0, R5, 1, P0 ;  /* 0x3f80000005007808 */ /* 0x000fe40000000000 */
[----:B------:R-:W-:Y:S01]  /*0be0*/  FSEL R11, -R19, -0.16666662693023681641, !P0 ;  /* 0xbe2aaaa8130b7808 */ /* 0x000fe20004000100 */
[C---:B------:R-:W-:Y:S01]  /*0bf0*/  FFMA R18, R9.reuse, R18, R20 ;  /* 0x0000001209127223 */ /* 0x040fe20000000014 */
[----:B------:R-:W-:Y:S01]  /*0c00*/  FSETP.GE.AND P0, PT, |R4|, 105615, PT ;  /* 0x47ce47800400780b */ /* 0x000fe20003f06200 */
[C---:B------:R-:W-:Y:S02]  /*0c10*/  FFMA R5, R9.reuse, R0, RZ ;  /* 0x0000000009057223 */ /* 0x040fe400000000ff */
[----:B------:R-:W-:-:S04]  /*0c20*/  FFMA R18, R9, R18, R11 ;  /* 0x0000001209127223 */ /* 0x000fc8000000000b */
[----:B------:R-:W-:-:S04]  /*0c30*/  FFMA R18, R5, R18, R0 ;  /* 0x0000001205127223 */ /* 0x000fc80000000000 */
[----:B------:R-:W-:Y:S02]  /*0c40*/  @P1 FADD R18, RZ, -R18 ;  /* 0x80000012ff121221 */ /* 0x000fe40000000000 */
[----:B------:R-:W-:Y:S05]  /*0c50*/  @!P0 BRA `(.L_x_7) ;  /* 0x0000000400708947 */ /* 0x000fea0003800000 */
[----:B------:R-:W-:-:S13]  /*0c60*/  FSETP.NEU.AND P0, PT, |R4|, +INF , PT ;  /* 0x7f8000000400780b */ /* 0x000fda0003f0d200 */
[----:B------:R-:W-:Y:S01]  /*0c70*/  @!P0 FMUL R7, RZ, R4 ;  /* 0x00000004ff078220 */ /* 0x000fe20000400000 */
[----:B------:R-:W-:Y:S01]  /*0c80*/  @!P0 IMAD.MOV.U32 R8, RZ, RZ, RZ ;  /* 0x000000ffff088224 */ /* 0x000fe200078e00ff */
[----:B------:R-:W-:Y:S06]  /*0c90*/  @!P0 BRA `(.L_x_7) ;  /* 0x0000000400608947 */ /* 0x000fec0003800000 */
[----:B------:R-:W-:Y:S02]  /*0ca0*/  IMAD.SHL.U32 R0, R4, 0x100, RZ ;  /* 0x0000010004007824 */ /* 0x000fe400078e00ff */
[----:B------:R-:W-:Y:S02]  /*0cb0*/  HFMA2 R5, -RZ, RZ, 0, 0 ;  /* 0x00000000ff057431 */ /* 0x000fe400000001ff */
[----:B------:R-:W-:Y:S01]  /*0cc0*/  IMAD.MOV.U32 R7, RZ, RZ, RZ ;  /* 0x000000ffff077224 */ /* 0x000fe200078e00ff */
[----:B------:R-:W0:Y:S01]  /*0cd0*/  LDCU.64 UR8, c[0x4][URZ] ;  /* 0x01000000ff0877ac */ /* 0x000e220008000a00 */
[----:B------:R-:W-:Y:S01]  /*0ce0*/  IMAD.MOV.U32 R19, RZ, RZ, RZ ;  /* 0x000000ffff137224 */ /* 0x000fe200078e00ff */
[----:B------:R-:W-:Y:S01]  /*0cf0*/  LOP3.LUT R11, R0, 0x80000000, RZ, 0xfc, !PT ;  /* 0x80000000000b7812 */ /* 0x000fe200078efcff */
[----:B------:R-:W-:-:S06]  /*0d00*/  UMOV UR4, URZ ;  /* 0x000000ff00047c82 */ /* 0x000fcc0008000000 */
.L_x_8:
[----:B0-----:R-:W-:Y:S01]  /*0d10*/  MOV R20, UR8 ;  /* 0x0000000800147c02 */ /* 0x001fe20008000f00 */
        /* <DEDUP_REMOVED lines=11> */
[C---:B------:R-:W-:Y:S02]  /*0dd0*/  ISETP.EQ.AND P5, PT, R19.reuse, 0x14, PT ;  /* 0x000000141300780c */ /* 0x040fe40003fa2270 */
[----:B------:R-:W-:Y:S01]  /*0de0*/  IADD3 R19, PT, PT, R19, 0x4, RZ ;  /* 0x0000000413137810 */ /* 0x000fe20007ffe0ff */
[----:B--2---:R-:W-:-:S03]  /*0df0*/  IMAD.WIDE.U32 R8, R8, R11, RZ ;  /* 0x0000000b08087225 */ /* 0x004fc600078e00ff */
[----:B------:R-:W-:-:S04]  /*0e00*/  IADD3 R0, P6, PT, R8, R5, RZ ;  /* 0x0000000508007210 */ /* 0x000fc80007fde0ff */
[-C--:B------:R-:W-:Y:S01]  /*0e10*/  @P0 MOV R10, R0.reuse ;  /* 0x00000000000a0202 */ /* 0x080fe20000000f00 */
[----:B------:R-:W-:Y:S01]  /*0e20*/  IMAD.X R5, R9, 0x1, R7, P6 ;  /* 0x0000000109057824 */ /* 0x000fe200030e0607 */
[----:B------:R-:W-:Y:S01]  /*0e30*/  @P3 MOV R15, R0 ;  /* 0x00000000000f3202 */ /* 0x000fe20000000f00 */
[--C-:B------:R-:W-:Y:S02]  /*0e40*/  @P1 IMAD.MOV.U32 R13, RZ, RZ, R0.reuse ;  /* 0x000000ffff0d1224 */ /* 0x100fe400078e0000 */
[--C-:B------:R-:W-:Y:S02]  /*0e50*/  @P2 IMAD.MOV.U32 R14, RZ, RZ, R0.reuse ;  /* 0x000000ffff0e2224 */ /* 0x100fe400078e0000 */
[--C-:B------:R-:W-:Y:S02]  /*0e60*/  @P4 IMAD.MOV.U32 R16, RZ, RZ, R0.reuse ;  /* 0x000000ffff104224 */ /* 0x100fe400078e0000 */
[----:B------:R-:W-:Y:S01]  /*0e70*/  @P5 IMAD.MOV.U32 R17, RZ, RZ, R0 ;  /* 0x000000ffff115224 */ /* 0x000fe200078e0000 */
[----:B------:R-:W-:Y:S06]  /*0e80*/  BRA.U UP0, `(.L_x_8) ;  /* 0xfffffffd00a07547 */ /* 0x000fec000b83ffff */
[----:B------:R-:W-:-:S04]  /*0e90*/  SHF.R.U32.HI R8, RZ, 0x17, R4 ;  /* 0x00000017ff087819 */ /* 0x000fc80000011604 */
[C---:B------:R-:W-:Y:S02]  /*0ea0*/  LOP3.LUT R0, R8.reuse, 0xe0, RZ, 0xc0, !PT ;  /* 0x000000e008007812 */ /* 0x040fe400078ec0ff */
[----:B------:R-:W-:-:S03]  /*0eb0*/  LOP3.LUT P6, RZ, R8, 0x1f, RZ, 0xc0, !PT ;  /* 0x0000001f08ff7812 */ /* 0x000fc600078cc0ff */
[----:B------:R-:W-:-:S05]  /*0ec0*/  VIADD R0, R0, 0xffffff80 ;  /* 0xffffff8000007836 */ /* 0x000fca0000000000 */
[----:B------:R-:W-:-:S05]  /*0ed0*/  SHF.R.U32.HI R0, RZ, 0x5, R0 ;  /* 0x00000005ff007819 */ /* 0x000fca0000011600 */
[----:B------:R-:W-:-:S05]  /*0ee0*/  IMAD.U32 R9, R0, -0x4, RZ ;  /* 0xfffffffc00097824 */ /* 0x000fca00078e00ff */
[C---:B------:R-:W-:Y:S02]  /*0ef0*/  ISETP.EQ.AND P3, PT, R9.reuse, -0x18, PT ;  /* 0xffffffe80900780c */ /* 0x040fe40003f62270 */
[C---:B------:R-:W-:Y:S02]  /*0f00*/  ISETP.EQ.AND P4, PT, R9.reuse, -0x14, PT ;  /* 0xffffffec0900780c */ /* 0x040fe40003f82270 */
[C---:B------:R-:W-:Y:S02]  /*0f10*/  ISETP.EQ.AND P2, PT, R9.reuse, -0x10, PT ;  /* 0xfffffff00900780c */ /* 0x040fe40003f42270 */
[C---:B------:R-:W-:Y:S02]  /*0f20*/  ISETP.EQ.AND P1, PT, R9.reuse, -0xc, PT ;  /* 0xfffffff40900780c */ /* 0x040fe40003f22270 */
[C---:B------:R-:W-:Y:S02]  /*0f30*/  ISETP.EQ.AND P0, PT, R9.reuse, -0x8, PT ;  /* 0xfffffff80900780c */ /* 0x040fe40003f02270 */
[----:B------:R-:W-:-:S03]  /*0f40*/  ISETP.EQ.AND P5, PT, R9, 0x4, PT ;  /* 0x000000040900780c */ /* 0x000fc60003fa2270 */
[----:B------:R-:W-:Y:S02]  /*0f50*/  @P3 MOV R0, R10 ;  /* 0x0000000a00003202 */ /* 0x000fe40000000f00 */
[----:B------:R-:W-:Y:S01]  /*0f60*/  @P4 IMAD.MOV.U32 R7, RZ, RZ, R10 ;  /* 0x000000ffff074224 */ /* 0x000fe200078e000a */
[C---:B------:R-:W-:Y:S01]  /*0f70*/  ISETP.EQ.AND P3, PT, R9.reuse, -0x4, PT ;  /* 0xfffffffc0900780c */ /* 0x040fe20003f62270 */
[----:B------:R-:W-:Y:S01]  /*0f80*/  @P4 IMAD.MOV.U32 R0, RZ, RZ, R13 ;  /* 0x000000ffff004224 */ /* 0x000fe200078e000d */
[----:B------:R-:W-:Y:S01]  /*0f90*/  ISETP.EQ.AND P4, PT, R9, RZ, PT ;  /* 0x000000ff0900720c */ /* 0x000fe20003f82270 */
[--C-:B------:R-:W-:Y:S01]  /*0fa0*/  @P2 IMAD.MOV.U32 R0, RZ, RZ, R14.reuse ;  /* 0x000000ffff002224 */ /* 0x100fe200078e000e */
[----:B------:R-:W-:Y:S01]  /*0fb0*/  @P2 MOV R7, R13 ;  /* 0x0000000d00072202 */ /* 0x000fe20000000f00 */
[----:B------:R-:W-:Y:S01]  /*0fc0*/  @P1 IMAD.MOV.U32 R7, RZ, RZ, R14 ;  /* 0x000000ffff071224 */ /* 0x000fe200078e000e */
[----:B------:R-:W-:Y:S01]  /*0fd0*/  @P1 MOV R0, R15 ;  /* 0x0000000f00001202 */ /* 0x000fe20000000f00 */
[----:B------:R-:W-:-:S02]  /*0fe0*/  @P0 IMAD.MOV.U32 R7, RZ, RZ, R15 ;  /* 0x000000ffff070224 */ /* 0x000fc400078e000f */
[----:B------:R-:W-:-:S04]  /*0ff0*/  @P0 IMAD.MOV.U32 R0, RZ, RZ, R16 ;  /* 0x000000ffff000224 */ /* 0x000fc800078e0010 */
[----:B------:R-:W-:Y:S01]  /*1000*/  @P3 MOV R7, R16 ;  /* 0x0000001000073202 */ /* 0x000fe20000000f00 */
[--C-:B------:R-:W-:Y:S01]  /*1010*/  @P3 IMAD.MOV.U32 R0, RZ, RZ, R17.reuse ;  /* 0x000000ffff003224 */ /* 0x100fe200078e0011 */
[----:B------:R-:W-:Y:S01]  /*1020*/  @P4 MOV R0, R5 ;  /* 0x0000000500004202 */ /* 0x000fe20000000f00 */
[----:B------:R-:W-:Y:S02]  /*1030*/  @P4 IMAD.MOV.U32 R7, RZ, RZ, R17 ;  /* 0x000000ffff074224 */ /* 0x000fe400078e0011 */
[----:B------:R-:W-:Y:S01]  /*1040*/  @P5 IMAD.MOV.U32 R7, RZ, RZ, R5 ;  /* 0x000000ffff075224 */ /* 0x000fe200078e0005 */
[----:B------:R-:W-:Y:S06]  /*1050*/  @!P6 BRA `(.L_x_9) ;  /* 0x000000000028e947 */ /* 0x000fec0003800000 */
[----:B------:R-:W-:Y:S01]  /*1060*/  @P1 IMAD.MOV.U32 R10, RZ, RZ, R13 ;  /* 0x000000ffff0a1224 */ /* 0x000fe200078e000d */
[----:B------:R-:W-:Y:S01]  /*1070*/  @P0 MOV R10, R14 ;  /* 0x0000000e000a0202 */ /* 0x000fe20000000f00 */
[----:B------:R-:W-:Y:S01]  /*1080*/  @P3 IMAD.MOV.U32 R10, RZ, RZ, R15 ;  /* 0x000000ffff0a3224 */ /* 0x000fe200078e000f */
[----:B------:R-:W-:Y:S01]  /*1090*/  ISETP.EQ.AND P0, PT, R9, 0x8, PT ;  /* 0x000000080900780c */ /* 0x000fe20003f02270 */
[----:B------:R-:W-:Y:S01]  /*10a0*/  @P4 IMAD.MOV.U32 R10, RZ, RZ, R16 ;  /* 0x000000ffff0a4224 */ /* 0x000fe200078e0010 */
[----:B------:R-:W-:Y:S02]  /*10b0*/  @P5 MOV R10, R17 ;  /* 0x00000011000a5202 */ /* 0x000fe40000000f00 */
[----:B------:R-:W-:-:S04]  /*10c0*/  LOP3.LUT R8, R8, 0x1f, RZ, 0xc0, !PT ;  /* 0x0000001f08087812 */ /* 0x000fc800078ec0ff */
[----:B------:R-:W-:-:S05]  /*10d0*/  SHF.L.W.U32.HI R0, R7, R8, R0 ;  /* 0x0000000807007219 */ /* 0x000fca0000010e00 */
[----:B------:R-:W-:-:S05]  /*10e0*/  @P0 IMAD.MOV.U32 R10, RZ, RZ, R5 ;  /* 0x000000ffff0a0224 */ /* 0x000fca00078e0005 */
[----:B------:R-:W-:-:S07]  /*10f0*/  SHF.L.W.U32.HI R7, R10, R8, R7 ;  /* 0x000000080a077219 */ /* 0x000fce0000010e07 */
.L_x_9:
[C---:B------:R-:W-:Y:S01]  /*1100*/  SHF.L.W.U32.HI R5, R7.reuse, 0x2, R0 ;  /* 0x0000000207057819 */ /* 0x040fe20000010e00 */
[----:B------:R-:W-:Y:S01]  /*1110*/  IMAD.SHL.U32 R7, R7, 0x4, RZ ;  /* 0x0000000407077824 */ /* 0x000fe200078e00ff */
[----:B------:R-:W-:Y:S01]  /*1120*/  UMOV UR4, 0x54442d19 ;  /* 0x54442d1900047882 */ /* 0x000fe20000000000 */
[----:B------:R-:W-:Y:S01]  /*1130*/  UMOV UR5, 0x3bf921fb ;  /* 0x3bf921fb00057882 */ /* 0x000fe20000000000 */
[----:B------:R-:W-:Y:S02]  /*1140*/  SHF.R.S32.HI R8, RZ, 0x1f, R5 ;  /* 0x0000001fff087819 */ /* 0x000fe40000011405 */
[----:B------:R-:W-:Y:S02]  /*1150*/  ISETP.GE.AND P1, PT, R4, RZ, PT ;  /* 0x000000ff0400720c */ /* 0x000fe40003f26270 */
[C---:B------:R-:W-:Y:S02]  /*1160*/  LOP3.LUT R14, R8.reuse, R7, RZ, 0x3c, !PT ;  /* 0x00000007080e7212 */ /* 0x040fe400078e3cff */
[----:B------:R-:W-:-:S02]  /*1170*/  LOP3.LUT R15, R8, R5, RZ, 0x3c, !PT ;  /* 0x00000005080f7212 */ /* 0x000fc400078e3cff */
[----:B------:R-:W-:Y:S02]  /*1180*/  SHF.R.U32.HI R0, RZ, 0x1e, R0 ;  /* 0x0000001eff007819 */ /* 0x000fe40000011600 */
[----:B------:R-:W0:Y:S01]  /*1190*/  I2F.F64.S64 R8, R14 ;  /* 0x0000000e00087312 */ /* 0x000e220000301c00 */
[----:B------:R-:W-:-:S04]  /*11a0*/  LOP3.LUT R7, R5, R4, RZ, 0x3c, !PT ;  /* 0x0000000405077212 */ /* 0x000fc800078e3cff */
[----:B------:R-:W-:Y:S01]  /*11b0*/  ISETP.GE.AND P0, PT, R7, RZ, PT ;  /* 0x000000ff0700720c */ /* 0x000fe20003f06270 */
[----:B0-----:R-:W-:Y:S01]  /*11c0*/  DMUL R10, R8, UR4 ;  /* 0x00000004080a7c28 */ /* 0x001fe20008000000 */
[----:B------:R-:W-:-:S04]  /*11d0*/  LEA.HI R8, R5, R0, RZ, 0x1 ;  /* 0x0000000005087211 */ /* 0x000fc800078f08ff */
[----:B------:R-:W-:-:S05]  /*11e0*/  IADD3 R0, PT, PT, -R8, RZ, RZ ;  /* 0x000000ff08007210 */ /* 0x000fca0007ffe1ff */
[----:B------:R-:W0:Y:S01]  /*11f0*/  F2F.F32.F64 R10, R10 ;  /* 0x0000000a000a7310 */ /* 0x000e220000301000 */
[----:B------:R-:W-:Y:S01]  /*1200*/  @!P1 IMAD.MOV.U32 R8, RZ, RZ, R0 ;  /* 0x000000ffff089224 */ /* 0x000fe200078e0000 */
[----:B0-----:R-:W-:-:S07]  /*1210*/  FSEL R7, -R10, R10, !P0 ;  /* 0x0000000a0a077208 */ /* 0x001fce0004000100 */
.L_x_7:
[----:B------:R-:W-:Y:S01]  /*1220*/  VIADD R0, R3, 0x1800000 ;  /* 0x0180000003007836 */ /* 0x000fe20000000000 */
[----:B------:R-:W-:Y:S04]  /*1230*/  BSSY.RECONVERGENT B0, `(.L_x_10) ;  /* 0x000000d000007945 */ /* 0x000fe80003800200 */
[----:B------:R-:W-:-:S04]  /*1240*/  LOP3.LUT R0, R0, 0x7f800000, RZ, 0xc0, !PT ;  /* 0x7f80000000007812 */ /* 0x000fc800078ec0ff */
[----:B------:R-:W-:-:S13]  /*1250*/  ISETP.GT.U32.AND P0, PT, R0, 0x1ffffff, PT ;  /* 0x01ffffff0000780c */ /* 0x000fda0003f04070 */
[----:B------:R-:W-:Y:S05]  /*1260*/  @P0 BRA `(.L_x_11) ;  /* 0x0000000000140947 */ /* 0x000fea0003800000 */
[----:B------:R-:W-:Y:S02]  /*1270*/  MOV R0, R3 ;  /* 0x0000000300007202 */ /* 0x000fe40000000f00 */
[----:B------:R-:W-:-:S07]  /*1280*/  MOV R10, 0x12a0 ;  /* 0x000012a0000a7802 */ /* 0x000fce0000000f00 */
[----:B------:R-:W-:Y:S05]  /*1290*/  CALL.REL.NOINC `($__internal_0_$__cuda_sm20_rcp_rn_f32_slowpath) ;  /* 0x0000000800d87944 */ /* 0x000fea0003c00000 */
[----:B------:R-:W-:Y:S01]  /*12a0*/  IMAD.MOV.U32 R13, RZ, RZ, R9 ;  /* 0x000000ffff0d7224 */ /* 0x000fe200078e0009 */
[----:B------:R-:W-:Y:S06]  /*12b0*/  BRA `(.L_x_12) ;  /* 0x0000000000107947 */ /* 0x000fec0003800000 */
.L_x_11:
[----:B------:R-:W0:Y:S02]  /*12c0*/  MUFU.RCP R0, R3 ;  /* 0x0000000300007308 */ /* 0x000e240000001000 */
[----:B0-----:R-:W-:-:S04]  /*12d0*/  FFMA R5, R3, R0, -1 ;  /* 0xbf80000003057423 */ /* 0x001fc80000000000 */
[----:B------:R-:W-:-:S04]  /*12e0*/  FADD.FTZ R5, -R5, -RZ ;  /* 0x800000ff05057221 */ /* 0x000fc80000010100 */
[----:B------:R-:W-:-:S07]  /*12f0*/  FFMA R13, R0, R5, R0 ;  /* 0x00000005000d7223 */ /* 0x000fce0000000000 */
.L_x_12:
[----:B------:R-:W-:Y:S05]  /*1300*/  BSYNC.RECONVERGENT B0 ;  /* 0x0000000000007941 */ /* 0x000fea0003800200 */
.L_x_10:
[----:B------:R-:W0:Y:S01]  /*1310*/  LDC R5, c[0x0][0x388] ;  /* 0x0000e200ff057b82 */ /* 0x000e220000000800 */
[C---:B------:R-:W-:Y:S01]  /*1320*/  LOP3.LUT R10, R8.reuse, 0x1, RZ, 0xc0, !PT ;  /* 0x00000001080a7812 */ /* 0x040fe200078ec0ff */
[----:B------:R-:W-:Y:S02]  /*1330*/  IMAD.MOV.U32 R0, RZ, RZ, 0x37cbac00 ;  /* 0x37cbac00ff007424 */ /* 0x000fe400078e00ff */
[----:B------:R-:W-:Y:S01]  /*1340*/  FMUL R9, R7, R7 ;  /* 0x0000000707097220 */ /* 0x000fe20000400000 */
[----:B------:R-:W-:Y:S01]  /*1350*/  VIADD R8, R8, 0x1 ;  /* 0x0000000108087836 */ /* 0x000fe20000000000 */
[----:B------:R-:W-:Y:S01]  /*1360*/  ISETP.NE.U32.AND P0, PT, R10, 0x1, PT ;  /* 0x000000010a00780c */ /* 0x000fe20003f05070 */
[----:B------:R-:W-:Y:S02]  /*1370*/  HFMA2 R10, -RZ, RZ, 1.0078125, -8.98838043212890625e-05 ;  /* 0x3c0885e4ff0a7431 */ /* 0x000fe400000001ff */
[----:B------:R-:W-:Y:S01]  /*1380*/  FFMA R0, R9, R0, -0.0013887860113754868507 ;  /* 0xbab607ed09007423 */ /* 0x000fe20000000000 */
[----:B------:R-:W-:Y:S01]  /*1390*/  IMAD.MOV.U32 R11, RZ, RZ, 0x3e2aaaa8 ;  /* 0x3e2aaaa8ff0b7424 */ /* 0x000fe200078e00ff */
[----:B------:R-:W-:Y:S01]  /*13a0*/  LOP3.LUT P1, RZ, R8, 0x2, RZ, 0xc0, !PT ;  /* 0x0000000208ff7812 */ /* 0x000fe2000782c0ff */
[----:B------:R-:W-:-:S02]  /*13b0*/  FMUL R17, R18, R13 ;  /* 0x0000000d12117220 */ /* 0x000fc40000400000 */
[----:B------:R-:W-:Y:S02]  /*13c0*/  FSEL R0, R0, -0.00019574658654164522886, P0 ;  /* 0xb94d415300007808 */ /* 0x000fe40000000000 */
[----:B------:R-:W-:Y:S02]  /*13d0*/  FSEL R8, -R11, -0.4999999701976776123, !P0 ;  /* 0xbeffffff0b087808 */ /* 0x000fe40004000100 */
[----:B------:R-:W-:-:S05]  /*13e0*/  FSEL R10, R10, 0.041666727513074874878, !P0 ;  /* 0x3d2aaabb0a0a7808 */ /* 0x000fca0004000000 */
[----:B------:R-:W-:Y:S01]  /*13f0*/  FFMA R10, R9, R0, R10 ;  /* 0x00000000090a7223 */ /* 0x000fe2000000000a */
[----:B------:R-:W-:Y:S02]  /*1400*/  FSEL R0, R7, 1, !P0 ;  /* 0x3f80000007007808 */ /* 0x000fe40004000000 */
[----:B0-----:R-:W-:Y:S01]  /*1410*/  IADD3 R7, PT, PT, R5, 0x1800000, RZ ;  /* 0x0180000005077810 */ /* 0x001fe20007ffe0ff */
[C---:B------:R-:W-:Y:S02]  /*1420*/  FFMA R8, R9.reuse, R10, R8 ;  /* 0x0000000a09087223 */ /* 0x040fe40000000008 */
[----:B------:R-:W-:Y:S01]  /*1430*/  FFMA R9, R9, R0, RZ ;  /* 0x0000000009097223 */ /* 0x000fe200000000ff */
[----:B------:R-:W-:-:S03]  /*1440*/  LOP3.LUT R7, R7, 0x7f800000, RZ, 0xc0, !PT ;  /* 0x7f80000007077812 */ /* 0x000fc600078ec0ff */
[----:B------:R-:W-:Y:S01]  /*1450*/  FFMA R0, R9, R8, R0 ;  /* 0x0000000809007223 */ /* 0x000fe20000000000 */
[----:B------:R-:W-:-:S03]  /*1460*/  ISETP.GT.U32.AND P0, PT, R7, 0x1ffffff, PT ;  /* 0x01ffffff0700780c */ /* 0x000fc60003f04070 */
[----:B------:R-:W-:-:S04]  /*1470*/  @P1 FADD R0, RZ, -R0 ;  /* 0x80000000ff001221 */ /* 0x000fc80000000000 */
[----:B------:R-:W-:-:S06]  /*1480*/  FMUL R14, R0, R13 ;  /* 0x0000000d000e7220 */ /* 0x000fcc0000400000 */
[----:B------:R-:W-:Y:S05]  /*1490*/  @P0 BRA `(.L_x_13) ;  /* 0x0000000000180947 */ /* 0x000fea0003800000 */
[----:B------:R-:W0:Y:S01]  /*14a0*/  LDCU UR4, c[0x0][0x388] ;  /* 0x00007100ff0477ac */ /* 0x000e220008000800 */
[----:B------:R-:W-:Y:S01]  /*14b0*/  MOV R10, 0x14e0 ;  /* 0x000014e0000a7802 */ /* 0x000fe20000000f00 */
[----:B0-----:R-:W-:-:S07]  /*14c0*/  IMAD.U32 R0, RZ, RZ, UR4 ;  /* 0x00000004ff007e24 */ /* 0x001fce000f8e00ff */
[----:B------:R-:W-:Y:S05]  /*14d0*/  CALL.REL.NOINC `($__internal_0_$__cuda_sm20_rcp_rn_f32_slowpath) ;  /* 0x0000000800487944 */ /* 0x000fea0003c00000 */
[----:B------:R-:W-:Y:S01]  /*14e0*/  MOV R7, R9 ;  /* 0x0000000900077202 */ /* 0x000fe20000000f00 */
[----:B------:R-:W-:Y:S06]  /*14f0*/  BRA `(.L_x_14) ;  /* 0x0000000000107947 */ /* 0x000fec0003800000 */
.L_x_13:
[----:B------:R-:W0:Y:S02]  /*1500*/  MUFU.RCP R0, R5 ;  /* 0x0000000500007308 */ /* 0x000e240000001000 */
[----:B0-----:R-:W-:-:S04]  /*1510*/  FFMA R7, R0, R5, -1 ;  /* 0xbf80000000077423 */ /* 0x001fc80000000005 */
[----:B------:R-:W-:-:S04]  /*1520*/  FADD.FTZ R7, -R7, -RZ ;  /* 0x800000ff07077221 */ /* 0x000fc80000010100 */
[----:B------:R-:W-:-:S07]  /*1530*/  FFMA R7, R0, R7, R0 ;  /* 0x0000000700077223 */ /* 0x000fce0000000000 */
.L_x_14:
[----:B------:R-:W-:Y:S01]  /*1540*/  FADD R14, R14, -R7 ;  /* 0x800000070e0e7221 */ /* 0x000fe20000000000 */
[----:B------:R-:W-:Y:S04]  /*1550*/  BSSY.RECONVERGENT B0, `(.L_x_15) ;  /* 0x000000f000007945 */ /* 0x000fe80003800200 */
[----:B------:R-:W-:-:S04]  /*1560*/  FSETP.GT.AND P2, PT, |R17|, |R14|, PT ;  /* 0x4000000e1100720b */ /* 0x000fc80003f44200 */
[----:B------:R-:W-:Y:S02]  /*1570*/  FSEL R15, |R17|, |R14|, P2 ;  /* 0x4000000e110f7208 */ /* 0x000fe40001000200 */
[----:B------:R-:W-:Y:S02]  /*1580*/  FSEL R21, |R14|, |R17|, P2 ;  /* 0x400000110e157208 */ /* 0x000fe40001000200 */
[----:B------:R-:W0:Y:S08]  /*1590*/  MUFU.RCP R0, R15 ;  /* 0x0000000f00007308 */ /* 0x000e300000001000 */
[----:B------:R-:W1:Y:S01]  /*15a0*/  FCHK P0, R21, R15 ;  /* 0x0000000f15007302 */ /* 0x000e620000000000 */
[----:B0-----:R-:W-:-:S04]  /*15b0*/  FFMA R5, -R15, R0, 1 ;  /* 0x3f8000000f057423 */ /* 0x001fc80000000100 */
[----:B------:R-:W-:-:S04]  /*15c0*/  FFMA R0, R0, R5, R0 ;  /* 0x0000000500007223 */ /* 0x000fc80000000000 */
[----:B------:R-:W-:-:S04]  /*15d0*/  FFMA R5, R21, R0, RZ ;  /* 0x0000000015057223 */ /* 0x000fc800000000ff */
[----:B------:R-:W-:-:S04]  /*15e0*/  FFMA R7, -R15, R5, R21 ;  /* 0x000000050f077223 */ /* 0x000fc80000000115 */
[----:B------:R-:W-:Y:S01]  /*15f0*/  FFMA R0, R0, R7, R5 ;  /* 0x0000000700007223 */ /* 0x000fe20000000005 */
[----:B-1----:R-:W-:Y:S06]  /*1600*/  @!P0 BRA `(.L_x_16) ;  /* 0x00000000000c8947 */ /* 0x002fec0003800000 */
[----:B------:R-:W-:Y:S01]  /*1610*/  IMAD.MOV.U32 R20, RZ, RZ, R15 ;  /* 0x000000ffff147224 */ /* 0x000fe200078e000f */
[----:B------:R-:W-:-:S07]  /*1620*/  MOV R10, 0x1640 ;  /* 0x00001640000a7802 */ /* 0x000fce0000000f00 */
[----:B------:R-:W-:Y:S05]  /*1630*/  CALL.REL.NOINC `($__internal_1_$__cuda_sm3x_div_rn_noftz_f32_slowpath) ;  /* 0x0000000800c07944 */ /* 0x000fea0003c00000 */
.L_x_16:
[----:B------:R-:W-:Y:S05]  /*1640*/  BSYNC.RECONVERGENT B0 ;  /* 0x0000000000007941 */ /* 0x000fea0003800200 */
.L_x_15:
[----:B------:R-:W-:Y:S02]  /*1650*/  HFMA2 R8, -RZ, RZ, 0.89990234375, 10328 ;  /* 0x3b33710bff087431 */ /* 0x000fe400000001ff */
[----:B------:R-:W-:Y:S01]  /*1660*/  FMUL R5, R0, R0 ;  /* 0x0000000000057220 */ /* 0x000fe20000400000 */
[C---:B------:R-:W-:Y:S01]  /*1670*/  ISETP.GE.AND P0, PT, R14.reuse, RZ, PT ;  /* 0x000000ff0e00720c */ /* 0x040fe20003f06270 */
[----:B------:R-:W0:Y:S01]  /*1680*/  LDCU.64 UR4, c[0x0][0x380] ;  /* 0x00007000ff0477ac */ /* 0x000e220008000a00 */
[----:B------:R-:W-:Y:S01]  /*1690*/  FSETP.NEU.AND P3, PT, |R14|, |R17|, PT ;  /* 0x400000110e00720b */ /* 0x000fe20003f6d200 */
[----:B------:R-:W-:Y:S01]  /*16a0*/  FADD R14, |R17|, |R14| ;  /* 0x4000000e110e7221 */ /* 0x000fe20000000200 */
[----:B------:R-:W-:Y:S01]  /*16b0*/  FSETP.NEU.AND P1, PT, R15, RZ, PT ;  /* 0x000000ff0f00720b */ /* 0x000fe20003f2d000 */
[----:B------:R-:W-:Y:S01]  /*16c0*/  IMAD.SHL.U32 R15, R12, 0x2, RZ ;  /* 0x000000020c0f7824 */ /* 0x000fe200078e00ff */
[----:B------:R-:W1:Y:S01]  /*16d0*/  LDCU UR8, c[0x0][0x398] ;  /* 0x00007300ff0877ac */ /* 0x000e620008000800 */
[----:B------:R-:W-:Y:S01]  /*16e0*/  BSSY.RECONVERGENT B0, `(.L_x_17) ;  /* 0x000006e000007945 */ /* 0x000fe20003800200 */
[C---:B------:R-:W-:Y:S01]  /*16f0*/  FFMA R8, R5.reuse, R8, -0.015681877732276916504 ;  /* 0xbc80774805087423 */ /* 0x040fe20000000008 */
[----:B------:R-:W2:Y:S03]  /*1700*/  LDCU UR9, c[0x0][0x3a0] ;  /* 0x00007400ff0977ac */ /* 0x000ea60008000800 */
[C---:B------:R-:W-:Y:S01]  /*1710*/  FFMA R8, R5.reuse, R8, 0.042200751602649688721 ;  /* 0x3d2cdab205087423 */ /* 0x040fe20000000008 */
[----:B------:R-:W3:Y:S03]  /*1720*/  LDCU.64 UR10, c[0x0][0x380] ;  /* 0x00007000ff0a77ac */ /* 0x000ee60008000a00 */
[----:B------:R-:W-:-:S04]  /*1730*/  FFMA R8, R5, R8, -0.074792981147766113281 ;  /* 0xbd992d1005087423 */ /* 0x000fc80000000008 */
[----:B------:R-:W-:-:S04]  /*1740*/  FFMA R8, R5, R8, 0.10640415549278259277 ;  /* 0x3dd9ea6c05087423 */ /* 0x000fc80000000008 */
[----:B------:R-:W-:-:S04]  /*1750*/  FFMA R8, R5, R8, -0.14207722246646881104 ;  /* 0xbe117cb105087423 */ /* 0x000fc80000000008 */
[----:B------:R-:W-:-:S04]  /*1760*/  FFMA R8, R5, R8, 0.19993925094604492188 ;  /* 0x3e4cbce005087423 */ /* 0x000fc80000000008 */
[----:B------:R-:W-:-:S04]  /*1770*/  FFMA R8, R5, R8, -0.33333197236061096191 ;  /* 0xbeaaaa7d05087423 */ /* 0x000fc80000000008 */
[----:B------:R-:W-:Y:S01]  /*1780*/  FMUL R5, R5, R8 ;  /* 0x0000000805057220 */ /* 0x000fe20000400000 */
[----:B------:R-:W-:-:S03]  /*1790*/  IMAD.MOV.U32 R8, RZ, RZ, 0x3f6ee581 ;  /* 0x3f6ee581ff087424 */ /* 0x000fc600078e00ff */
[----:B------:R-:W-:Y:S02]  /*17a0*/  FFMA R5, R5, R0, R0 ;  /* 0x0000000005057223 */ /* 0x000fe40000000000 */
[C---:B------:R-:W-:Y:S02]  /*17b0*/  FSEL R7, R8.reuse, 1.8663789033889770508, P2 ;  /* 0x3feee58108077808 */ /* 0x040fe40001000000 */
[----:B------:R-:W-:Y:S02]  /*17c0*/  FFMA R0, R8, 1.6832555532455444336, -R5 ;  /* 0x3fd774eb08007823 */ /* 0x000fe40000000805 */
[----:B------:R-:W4:Y:S03]  /*17d0*/  LDC.64 R8, c[0x0][0x3a8] ;  /* 0x0000ea00ff087b82 */ /* 0x000f260000000a00 */
[-C--:B------:R-:W-:Y:S02]  /*17e0*/  FSEL R10, R0, R5.reuse, P2 ;  /* 0x00000005000a7208 */ /* 0x080fe40001000000 */
[----:B------:R-:W-:-:S05]  /*17f0*/  FSEL R0, R5, -R5, P2 ;  /* 0x8000000505007208 */ /* 0x000fca0001000000 */
[----:B------:R-:W-:Y:S01]  /*1800*/  @!P0 FFMA R10, R7, 1.6832555532455444336, R0 ;  /* 0x3fd774eb070a8823 */ /* 0x000fe20000000000 */
[----:B------:R-:W-:-:S04]  /*1810*/  MOV R0, 0x4016cbe4 ;  /* 0x4016cbe400007802 */ /* 0x000fc80000000f00 */
[----:B------:R-:W-:Y:S02]  /*1820*/  @!P3 FSEL R10, R0, 0.78539818525314331055, !P0 ;  /* 0x3f490fdb000ab808 */ /* 0x000fe40004000000 */
[----:B------:R-:W5:Y:S01]  /*1830*/  LDC R0, c[0x0][0x3a0] ;  /* 0x0000e800ff007b82 */ /* 0x000f620000000800 */
[----:B------:R-:W-:Y:S02]  /*1840*/  @!P1 FSEL R10, RZ, 3.1415927410125732422, P0 ;  /* 0x40490fdbff0a9808 */ /* 0x000fe40000000000 */
[----:B------:R-:W-:Y:S02]  /*1850*/  FSETP.NAN.AND P0, PT, R14, R14, PT ;  /* 0x0000000e0e00720b */ /* 0x000fe40003f08000 */
[----:B------:R-:W-:Y:S02]  /*1860*/  LOP3.LUT R17, R10, 0x80000000, R17, 0xb8, !PT ;  /* 0x800000000a117812 */ /* 0x000fe400078eb811 */
[----:B0-----:R-:W-:Y:S02]  /*1870*/  FSETP.GTU.AND P1, PT, R13, UR4, PT ;  /* 0x000000040d007c0b */ /* 0x001fe4000bf2c000 */
[----:B------:R-:W-:Y:S01]  /*1880*/  FSEL R17, R14, R17, P0 ;  /* 0x000000110e117208 */ /* 0x000fe20000000000 */
[----:B----4-:R-:W-:Y:S01]  /*1890*/  IMAD.WIDE R14, R15, 0x4, R8 ;  /* 0x000000040f0e7825 */ /* 0x010fe200078e0208 */
[----:B------:R-:W-:-:S04]  /*18a0*/  FSETP.LEU.AND P0, PT, R13, UR5, P1 ;  /* 0x000000050d007c0b */ /* 0x000fc80008f0b000 */
[----:B------:R0:W-:Y:S01]  /*18b0*/  STG.E desc[UR6][R14.64], R17 ;  /* 0x000000110e007986 */ /* 0x0001e2000c101906 */
[----:B-----5:R-:W-:-:S13]  /*18c0*/  ISETP.LT.OR P0, PT, R0, 0x2, !P0 ;  /* 0x000000020000780c */ /* 0x020fda0004701670 */
[----:B0123--:R-:W-:Y:S05]  /*18d0*/  @P0 BRA `(.L_x_18) ;  /* 0x0000000400380947 */ /* 0x00ffea0003800000 */
[----:B------:R-:W-:-:S07]  /*18e0*/  MOV R18, 0x1 ;  /* 0x0000000100127802 */ /* 0x000fce0000000f00 */
.L_x_26:
[-C--:B------:R-:W-:Y:S01]  /*18f0*/  FFMA R0, -R6, R3.reuse, 1 ;  /* 0x3f80000006007423 */ /* 0x080fe20000000103 */
[----:B------:R-:W-:Y:S01]  /*1900*/  HFMA2 R10, -RZ, RZ, 2.375, 0 ;  /* 0x40c00000ff0a7431 */ /* 0x000fe200000001ff */
[----:B------:R-:W-:Y:S01]  /*1910*/  BSSY.RECONVERGENT B1, `(.L_x_19) ;  /* 0x0000022000017945 */ /* 0x000fe20003800200 */
[----:B------:R-:W-:Y:S01]  /*1920*/  FADD R4, R4, UR8 ;  /* 0x0000000804047e21 */ /* 0x000fe20008000000 */
[----:B------:R-:W-:Y:S01]  /*1930*/  FMUL R19, R0, -R3 ;  /* 0x8000000300137220 */ /* 0x000fe20000400000 */
[----:B------:R-:W-:-:S03]  /*1940*/  FMUL R0, R2, 0.5 ;  /* 0x3f00000002007820 */ /* 0x000fc60000400000 */
[----:B------:R-:W-:Y:S01]  /*1950*/  FMUL R7, R19, 0.5 ;  /* 0x3f00000013077820 */ /* 0x000fe20000400000 */
[----:B------:R-:W-:-:S03]  /*1960*/  FFMA R5, R0, UR8, R3 ;  /* 0x0000000800057c23 */ /* 0x000fc60008000003 */
[----:B------:R-:W-:Y:S01]  /*1970*/  FFMA R7, R7, UR8, R2 ;  /* 0x0000000807077c23 */ /* 0x000fe20008000002 */
[----:B------:R-:W-:-:S03]  /*1980*/  FFMA R16, -R6, R5, 1 ;  /* 0x3f80000006107423 */ /* 0x000fc60000000105 */
[----:B------:R-:W-:Y:S01]  /*1990*/  FMUL R0, R7, 0.5 ;  /* 0x3f00000007007820 */ /* 0x000fe20000400000 */
[----:B------:R-:W-:Y:S01]  /*19a0*/  FMUL R16, R5, -R16 ;  /* 0x8000001005107220 */ /* 0x000fe20000400000 */
[----:B------:R-:W-:Y:S02]  /*19b0*/  FFMA R7, R7, 2, R2 ;  /* 0x4000000007077823 */ /* 0x000fe40000000002 */
[----:B------:R-:W-:Y:S01]  /*19c0*/  FFMA R17, R0, UR8, R3 ;  /* 0x0000000800117c23 */ /* 0x000fe20008000003 */
[----:B------:R-:W-:-:S03]  /*19d0*/  FMUL R5, R16, 0.5 ;  /* 0x3f00000010057820 */ /* 0x000fc60000400000 */
[----:B------:R-:W-:Y:S01]  /*19e0*/  FFMA R0, -R6, R17, 1 ;  /* 0x3f80000006007423 */ /* 0x000fe20000000111 */
[--C-:B------:R-:W-:Y:S01]  /*19f0*/  FFMA R8, R5, UR8, R2.reuse ;  /* 0x0000000805087c23 */ /* 0x100fe20008000002 */
[----:B------:R-:W-:Y:S02]  /*1a00*/  IMAD.MOV.U32 R5, RZ, RZ, 0x3e2aaaab ;  /* 0x3e2aaaabff057424 */ /* 0x000fe400078e00ff */
[----:B------:R-:W-:Y:S01]  /*1a10*/  FMUL R17, R17, -R0 ;  /* 0x8000000011117220 */ /* 0x000fe20000400000 */
[C---:B------:R-:W-:Y:S01]  /*1a20*/  FFMA R7, R8.reuse, 2, R7 ;  /* 0x4000000008077823 */ /* 0x040fe20000000007 */
[----:B------:R-:W-:Y:S01]  /*1a30*/  FFMA R10, R5, -R10, 1 ;  /* 0x3f800000050a7423 */ /* 0x000fe2000000080a */
[----:B------:R-:W-:Y:S01]  /*1a40*/  FFMA R13, R8, UR8, R3 ;  /* 0x00000008080d7c23 */ /* 0x000fe20008000003 */
[----:B------:R-:W-:-:S03]  /*1a50*/  FFMA R0, R17, UR8, R2 ;  /* 0x0000000811007c23 */ /* 0x000fc60008000002 */
[----:B------:R-:W-:Y:S01]  /*1a60*/  FFMA R12, -R6, R13, 1 ;  /* 0x3f800000060c7423 */ /* 0x000fe2000000010d */
[----:B------:R-:W-:Y:S01]  /*1a70*/  FADD R7, R0, R7 ;  /* 0x0000000700077221 */ /* 0x000fe20000000000 */
[----:B------:R-:W-:-:S03]  /*1a80*/  FFMA R0, R10, R5, 0.16666667163372039795 ;  /* 0x3e2aaaab0a007423 */ /* 0x000fc60000000005 */
[----:B------:R-:W-:-:S04]  /*1a90*/  FMUL R21, R7, UR8 ;  /* 0x0000000807157c20 */ /* 0x000fc80008400000 */
[----:B------:R-:W0:Y:S01]  /*1aa0*/  FCHK P0, R21, 6 ;  /* 0x40c0000015007902 */ /* 0x000e220000000000 */
[----:B------:R-:W-:-:S04]  /*1ab0*/  FFMA R5, R0, R21, RZ ;  /* 0x0000001500057223 */ /* 0x000fc800000000ff */
[----:B------:R-:W-:-:S04]  /*1ac0*/  FFMA R7, R5, -6, R21 ;  /* 0xc0c0000005077823 */ /* 0x000fc80000000015 */
[----:B------:R-:W-:Y:S01]  /*1ad0*/  FFMA R8, R0, R7, R5 ;  /* 0x0000000700087223 */ /* 0x000fe20000000005 */
[----:B0-----:R-:W-:Y:S06]  /*1ae0*/  @!P0 BRA `(.L_x_20) ;  /* 0x0000000000108947 */ /* 0x001fec0003800000 */
[----:B------:R-:W-:Y:S01]  /*1af0*/  IMAD.MOV.U32 R20, RZ, RZ, 0x40c00000 ;  /* 0x40c00000ff147424 */ /* 0x000fe200078e00ff */
[----:B------:R-:W-:-:S07]  /*1b00*/  MOV R10, 0x1b20 ;  /* 0x00001b20000a7802 */ /* 0x000fce0000000f00 */
[----:B------:R-:W-:Y:S05]  /*1b10*/  CALL.REL.NOINC `($__internal_1_$__cuda_sm3x_div_rn_noftz_f32_slowpath) ;  /* 0x0000000400887944 */ /* 0x000fea0003c00000 */
[----:B------:R-:W-:-:S07]  /*1b20*/  MOV R8, R0 ;  /* 0x0000000000087202 */ /* 0x000fce0000000f00 */
.L_x_20:
[----:B------:R-:W-:Y:S05]  /*1b30*/  BSYNC.RECONVERGENT B1 ;  /* 0x0000000000017941 */ /* 0x000fea0003800200 */
.L_x_19:
[----:B------:R-:W-:Y:S01]  /*1b40*/  FFMA R16, R16, 2, R19 ;  /* 0x4000000010107823 */ /* 0x000fe20000000013 */
[----:B------:R-:W-:Y:S02]  /*1b50*/  HFMA2 R5, -RZ, RZ, 2.375, 0 ;  /* 0x40c00000ff057431 */ /* 0x000fe400000001ff */
[----:B------:R-:W-:Y:S01]  /*1b60*/  IMAD.MOV.U32 R0, RZ, RZ, 0x3e2aaaab ;  /* 0x3e2aaaabff007424 */ /* 0x000fe200078e00ff */
[----:B------:R-:W-:Y:S01]  /*1b70*/  BSSY.RECONVERGENT B1, `(.L_x_21) ;  /* 0x000000f000017945 */ /* 0x000fe20003800200 */
[----:B------:R-:W-:Y:S01]  /*1b80*/  FFMA R16, R17, 2, R16 ;  /* 0x4000000011107823 */ /* 0x000fe20000000010 */
[----:B------:R-:W-:-:S03]  /*1b90*/  FADD R3, R8, R3 ;  /* 0x0000000308037221 */ /* 0x000fc60000000000 */
[----:B------:R-:W-:Y:S01]  /*1ba0*/  FFMA R12, -R13, R12, R16 ;  /* 0x0000000c0d0c7223 */ /* 0x000fe20000000110 */
[----:B------:R-:W-:-:S03]  /*1bb0*/  FFMA R5, R0, -R5, 1 ;  /* 0x3f80000000057423 */ /* 0x000fc60000000805 */
[----:B------:R-:W-:Y:S01]  /*1bc0*/  FMUL R21, R12, UR8 ;  /* 0x000000080c157c20 */ /* 0x000fe20008400000 */
[----:B------:R-:W-:-:S03]  /*1bd0*/  FFMA R0, R5, R0, 0.16666667163372039795 ;  /* 0x3e2aaaab05007423 */ /* 0x000fc60000000000 */
        /* <DEDUP_REMOVED lines=8> */
.L_x_22:
[----:B------:R-:W-:Y:S05]  /*1c60*/  BSYNC.RECONVERGENT B1 ;  /* 0x0000000000017941 */ /* 0x000fea0003800200 */
.L_x_21:
[----:B------:R-:W-:Y:S01]  /*1c70*/  IADD3 R5, PT, PT, R3, 0x1800000, RZ ;  /* 0x0180000003057810 */ /* 0x000fe20007ffe0ff */
[----:B------:R-:W-:Y:S01]  /*1c80*/  BSSY.RECONVERGENT B1, `(.L_x_23) ;  /* 0x000000f000017945 */ /* 0x000fe20003800200 */
[----:B------:R-:W-:Y:S02]  /*1c90*/  VIADD R18, R18, 0x1 ;  /* 0x0000000112127836 */ /* 0x000fe40000000000 */
[----:B------:R-:W-:Y:S01]  /*1ca0*/  FADD R2, R0, R2 ;  /* 0x0000000200027221 */ /* 0x000fe20000000000 */
        /* <DEDUP_REMOVED lines=8> */
.L_x_24:
[----:B------:R-:W0:Y:S02]  /*1d30*/  MUFU.RCP R0, R3 ;  /* 0x0000000300007308 */ /* 0x000e240000001000 */
[----:B0-----:R-:W-:-:S04]  /*1d40*/  FFMA R5, R3, R0, -1 ;  /* 0xbf80000003057423 */ /* 0x001fc80000000000 */
[----:B------:R-:W-:-:S04]  /*1d50*/  FADD.FTZ R5, -R5, -RZ ;  /* 0x800000ff05057221 */ /* 0x000fc80000010100 */
[----:B------:R-:W-:-:S07]  /*1d60*/  FFMA R0, R0, R5, R0 ;  /* 0x0000000500007223 */ /* 0x000fce0000000000 */
.L_x_25:
[----:B------:R-:W-:Y:S05]  /*1d70*/  BSYNC.RECONVERGENT B1 ;  /* 0x0000000000017941 */ /* 0x000fea0003800200 */
.L_x_23:
[----:B------:R-:W-:Y:S02]  /*1d80*/  FSETP.GTU.AND P1, PT, R0, UR10, PT ;  /* 0x0000000a00007c0b */ /* 0x000fe4000bf2c000 */
[----:B------:R-:W-:Y:S02]  /*1d90*/  ISETP.LT.AND P2, PT, R18, UR9, PT ;  /* 0x0000000912007c0c */ /* 0x000fe4000bf41270 */
[----:B------:R-:W-:-:S13]  /*1da0*/  FSETP.LEU.AND P0, PT, R0, UR11, P1 ;  /* 0x0000000b00007c0b */ /* 0x000fda0008f0b000 */
[----:B------:R-:W-:Y:S05]  /*1db0*/  @P0 BRA P2, `(.L_x_26) ;  /* 0xfffffff800cc0947 */ /* 0x000fea000103ffff */
.L_x_18:
[----:B------:R-:W-:Y:S05]  /*1dc0*/  BSYNC.RECONVERGENT B0 ;  /* 0x0000000000007941 */ /* 0x000fea0003800200 */
.L_x_17:
[----:B------:R-:W-:-:S05]  /*1dd0*/  FSEL R3, R4, +QNAN , P1 ;  /* 0x7fc0000004037808 */ /* 0x000fca0000800000 */
[----:B------:R-:W-:Y:S01]  /*1de0*/  STG.E desc[UR6][R14.64+0x4], R3 ;  /* 0x000004030e007986 */ /* 0x000fe2000c101906 */
[----:B------:R-:W-:Y:S05]  /*1df0*/  EXIT ;  /* 0x000000000000794d */ /* 0x000fea0003800000 */
        .weak           $__internal_0_$__cuda_sm20_rcp_rn_f32_slowpath
        .type           $__internal_0_$__cuda_sm20_rcp_rn_f32_slowpath,@function
        .size           $__internal_0_$__cuda_sm20_rcp_rn_f32_slowpath,($__internal_1_$__cuda_sm3x_div_rn_noftz_f32_slowpath - $__internal_0_$__cuda_sm20_rcp_rn_f32_slowpath)
$__internal_0_$__cuda_sm20_rcp_rn_f32_slowpath:
[----:B------:R-:W-:Y:S01]  /*1e00*/  SHF.L.U32 R5, R0, 0x1, RZ ;  /* 0x0000000100057819 */ /* 0x000fe200000006ff */
[----:B------:R-:W-:Y:S03]  /*1e10*/  BSSY.RECONVERGENT B2, `(.L_x_27) ;  /* 0x0000030000027945 */ /* 0x000fe60003800200 */
[----:B------:R-:W-:-:S04]  /*1e20*/  SHF.R.U32.HI R5, RZ, 0x18, R5 ;  /* 0x00000018ff057819 */ /* 0x000fc80000011605 */
[----:B------:R-:W-:-:S13]  /*1e30*/  ISETP.NE.U32.AND P0, PT, R5, RZ, PT ;  /* 0x000000ff0500720c */ /* 0x000fda0003f05070 */
[----:B------:R-:W-:Y:S05]  /*1e40*/  @P0 BRA `(.L_x_28) ;  /* 0x0000000000280947 */ /* 0x000fea0003800000 */
[----:B------:R-:W-:-:S05]  /*1e50*/  IMAD.SHL.U32 R5, R0, 0x2, RZ ;  /* 0x0000000200057824 */ /* 0x000fca00078e00ff */
[----:B------:R-:W-:-:S13]  /*1e60*/  ISETP.NE.AND P0, PT, R5, RZ, PT ;  /* 0x000000ff0500720c */ /* 0x000fda0003f05270 */
[----:B------:R-:W-:Y:S01]  /*1e70*/  @P0 FFMA R11, R0, 1.84467440737095516160e+19, RZ ;  /* 0x5f800000000b0823 */ /* 0x000fe200000000ff */
[----:B------:R-:W-:Y:S08]  /*1e80*/  @!P0 MUFU.RCP R9, R0 ;  /* 0x0000000000098308 */ /* 0x000ff00000001000 */
[----:B------:R-:W0:Y:S02]  /*1e90*/  @P0 MUFU.RCP R16, R11 ;  /* 0x0000000b00100308 */ /* 0x000e240000001000 */
[----:B0-----:R-:W-:-:S04]  /*1ea0*/  @P0 FFMA R5, R11, R16, -1 ;  /* 0xbf8000000b050423 */ /* 0x001fc80000000010 */
[----:B------:R-:W-:-:S04]  /*1eb0*/  @P0 FADD.FTZ R5, -R5, -RZ ;  /* 0x800000ff05050221 */ /* 0x000fc80000010100 */
[----:B------:R-:W-:-:S04]  /*1ec0*/  @P0 FFMA R5, R16, R5, R16 ;  /* 0x0000000510050223 */ /* 0x000fc80000000010 */
[----:B------:R-:W-:Y:S01]  /*1ed0*/  @P0 FFMA R9, R5, 1.84467440737095516160e+19, RZ ;  /* 0x5f80000005090823 */ /* 0x000fe200000000ff */
[----:B------:R-:W-:Y:S06]  /*1ee0*/  BRA `(.L_x_29) ;  /* 0x0000000000887947 */ /* 0x000fec0003800000 */
.L_x_28:
[----:B------:R-:W-:-:S04]  /*1ef0*/  IADD3 R9, PT, PT, R5, -0xfd, RZ ;  /* 0xffffff0305097810 */ /* 0x000fc80007ffe0ff */
[----:B------:R-:W-:-:S13]  /*1f00*/  ISETP.GT.U32.AND P0, PT, R9, 0x1, PT ;  /* 0x000000010900780c */ /* 0x000fda0003f04070 */
[----:B------:R-:W-:Y:S05]  /*1f10*/  @P0 BRA `(.L_x_30) ;  /* 0x0000000000780947 */ /* 0x000fea0003800000 */
[----:B------:R-:W-:Y:S01]  /*1f20*/  LOP3.LUT R11, R0, 0x7fffff, RZ, 0xc0, !PT ;  /* 0x007fffff000b7812 */ /* 0x000fe200078ec0ff */
[----:B------:R-:W-:Y:S01]  /*1f30*/  IMAD.MOV.U32 R22, RZ, RZ, 0x3 ;  /* 0x00000003ff167424 */ /* 0x000fe200078e00ff */
[----:B------:R-:W-:Y:S02]  /*1f40*/  IADD3 R5, PT, PT, R5, -0xfc, RZ ;  /* 0xffffff0405057810 */ /* 0x000fe40007ffe0ff */
[----:B------:R-:W-:Y:S02]  /*1f50*/  LOP3.LUT R11, R11, 0x3f800000, RZ, 0xfc, !PT ;  /* 0x3f8000000b0b7812 */ /* 0x000fe400078efcff */
[----:B------:R-:W-:Y:S02]  /*1f60*/  SHF.L.U32 R21, R22, R9, RZ ;  /* 0x0000000916157219 */ /* 0x000fe400000006ff */
[----:B------:R-:W0:Y:S02]  /*1f70*/  MUFU.RCP R16, R11 ;  /* 0x0000000b00107308 */ /* 0x000e240000001000 */
[----:B0-----:R-:W-:-:S04]  /*1f80*/  FFMA R19, R11, R16, -1 ;  /* 0xbf8000000b137423 */ /* 0x001fc80000000010 */
[----:B------:R-:W-:-:S04]  /*1f90*/  FADD.FTZ R19, -R19, -RZ ;  /* 0x800000ff13137221 */ /* 0x000fc80000010100 */
[CCC-:B------:R-:W-:Y:S01]  /*1fa0*/  FFMA.RM R20, R16.reuse, R19.reuse, R16.reuse ;  /* 0x0000001310147223 */ /* 0x1c0fe20000004010 */
[----:B------:R-:W-:-:S04]  /*1fb0*/  FFMA.RP R19, R16, R19, R16 ;  /* 0x0000001310137223 */ /* 0x000fc80000008010 */
[C---:B------:R-:W-:Y:S02]  /*1fc0*/  LOP3.LUT R16, R20.reuse, 0x7fffff, RZ, 0xc0, !PT ;  /* 0x007fffff14107812 */ /* 0x040fe400078ec0ff */
[----:B------:R-:W-:Y:S02]  /*1fd0*/  FSETP.NEU.FTZ.AND P0, PT, R20, R19, PT ;  /* 0x000000131400720b */ /* 0x000fe40003f1d000 */
[----:B------:R-:W-:Y:S02]  /*1fe0*/  LOP3.LUT R16, R16, 0x800000, RZ, 0xfc, !PT ;  /* 0x0080000010107812 */ /* 0x000fe400078efcff */
[----:B------:R-:W-:Y:S02]  /*1ff0*/  SEL R19, RZ, 0xffffffff, !P0 ;  /* 0xffffffffff137807 */ /* 0x000fe40004000000 */
[----:B------:R-:W-:Y:S02]  /*2000*/  LOP3.LUT R20, R21, R16, RZ, 0xc0, !PT ;  /* 0x0000001015147212 */ /* 0x000fe400078ec0ff */
[----:B------:R-:W-:-:S02]  /*2010*/  IADD3 R19, PT, PT, -R19, RZ, RZ ;  /* 0x000000ff13137210 */ /* 0x000fc40007ffe1ff */
[-C--:B------:R-:W-:Y:S02]  /*2020*/  SHF.R.U32.HI R20, RZ, R9.reuse, R20 ;  /* 0x00000009ff147219 */ /* 0x080fe40000011614 */
[--C-:B------:R-:W-:Y:S02]  /*2030*/  LOP3.LUT P1, RZ, R19, R9, R16.reuse, 0xf8, !PT ;  /* 0x0000000913ff7212 */ /* 0x100fe4000782f810 */
[C---:B------:R-:W-:Y:S02]  /*2040*/  LOP3.LUT P0, RZ, R20.reuse, 0x1, RZ, 0xc0, !PT ;  /* 0x0000000114ff7812 */ /* 0x040fe4000780c0ff */
[----:B------:R-:W-:Y:S02]  /*2050*/  LOP3.LUT P2, RZ, R20, 0x2, RZ, 0xc0, !PT ;  /* 0x0000000214ff7812 */ /* 0x000fe4000784c0ff */
[----:B------:R-:W-:Y:S02]  /*2060*/  SHF.R.U32.HI R5, RZ, R5, R16 ;  /* 0x00000005ff057219 */ /* 0x000fe40000011610 */
[----:B------:R-:W-:-:S02]  /*2070*/  PLOP3.LUT P0, PT, P0, P1, P2, 0xe0, 0x0 ;  /* 0x000000000000781c */ /* 0x000fc40000703c20 */
[----:B------:R-:W-:Y:S02]  /*2080*/  LOP3.LUT P1, RZ, R0, 0x7fffff, RZ, 0xc0, !PT ;  /* 0x007fffff00ff7812 */ /* 0x000fe4000782c0ff */
[----:B------:R-:W-:-:S05]  /*2090*/  SEL R9, RZ, 0x1, !P0 ;  /* 0x00000001ff097807 */ /* 0x000fca0004000000 */
[----:B------:R-:W-:-:S05]  /*20a0*/  IMAD.MOV R9, RZ, RZ, -R9 ;  /* 0x000000ffff097224 */ /* 0x000fca00078e0a09 */
[----:B------:R-:W-:-:S13]  /*20b0*/  ISETP.GE.AND P0, PT, R9, RZ, PT ;  /* 0x000000ff0900720c */ /* 0x000fda0003f06270 */
[----:B------:R-:W-:-:S05]  /*20c0*/  @!P0 VIADD R5, R5, 0x1 ;  /* 0x0000000105058836 */ /* 0x000fca0000000000 */
[----:B------:R-:W-:-:S04]  /*20d0*/  @!P1 SHF.L.U32 R5, R5, 0x1, RZ ;  /* 0x0000000105059819 */ /* 0x000fc800000006ff */
[----:B------:R-:W-:Y:S01]  /*20e0*/  LOP3.LUT R9, R5, 0x80000000, R0, 0xf8, !PT ;  /* 0x8000000005097812 */ /* 0x000fe200078ef800 */
[----:B------:R-:W-:Y:S06]  /*20f0*/  BRA `(.L_x_29) ;  /* 0x0000000000047947 */ /* 0x000fec0003800000 */
.L_x_30:
[----:B------:R0:W1:Y:S02]  /*2100*/  MUFU.RCP R9, R0 ;  /* 0x0000000000097308 */ /* 0x0000640000001000 */
.L_x_29:
[----:B------:R-:W-:Y:S05]  /*2110*/  BSYNC.RECONVERGENT B2 ;  /* 0x0000000000027941 */ /* 0x000fea0003800200 */
.L_x_27:
[----:B------:R-:W-:-:S04]  /*2120*/  IMAD.MOV.U32 R11, RZ, RZ, 0x0 ;  /* 0x00000000ff0b7424 */ /* 0x000fc800078e00ff */
[----:B01----:R-:W-:Y:S05]  /*2130*/  RET.REL.NODEC R10 `(_Z19solveGeodesicKernelfffPffiiS_) ;  /* 0xffffffdc0ab07950 */ /* 0x003fea0003c3ffff */
        .weak           $__internal_1_$__cuda_sm3x_div_rn_noftz_f32_slowpath
        .type           $__internal_1_$__cuda_sm3x_div_rn_noftz_f32_slowpath,@function
        .size           $__internal_1_$__cuda_sm3x_div_rn_noftz_f32_slowpath,(.L_x_44 - $__internal_1_$__cuda_sm3x_div_rn_noftz_f32_slowpath)
$__internal_1_$__cuda_sm3x_div_rn_noftz_f32_slowpath:
[----:B------:R-:W-:Y:S01]  /*2140*/  SHF.R.U32.HI R7, RZ, 0x17, R20 ;  /* 0x00000017ff077819 */ /* 0x000fe20000011614 */
[----:B------:R-:W-:Y:S01]  /*2150*/  BSSY.RECONVERGENT B2, `(.L_x_31) ;  /* 0x0000062000027945 */ /* 0x000fe20003800200 */
[----:B------:R-:W-:Y:S02]  /*2160*/  SHF.R.U32.HI R8, RZ, 0x17, R21 ;  /* 0x00000017ff087819 */ /* 0x000fe40000011615 */
[----:B------:R-:W-:Y:S02]  /*2170*/  LOP3.LUT R7, R7, 0xff, RZ, 0xc0, !PT ;  /* 0x000000ff07077812 */ /* 0x000fe400078ec0ff */
[----:B------:R-:W-:Y:S02]  /*2180*/  LOP3.LUT R8, R8, 0xff, RZ, 0xc0, !PT ;  /* 0x000000ff08087812 */ /* 0x000fe400078ec0ff */
[----:B------:R-:W-:-:S03]  /*2190*/  IADD3 R0, PT, PT, R7, -0x1, RZ ;  /* 0xffffffff07007810 */ /* 0x000fc60007ffe0ff */
[----:B------:R-:W-:Y:S01]  /*21a0*/  VIADD R9, R8, 0xffffffff ;  /* 0xffffffff08097836 */ /* 0x000fe20000000000 */
[----:B------:R-:W-:-:S04]  /*21b0*/  ISETP.GT.U32.AND P0, PT, R0, 0xfd, PT ;  /* 0x000000fd0000780c */ /* 0x000fc80003f04070 */
[----:B------:R-:W-:-:S13]  /*21c0*/  ISETP.GT.U32.OR P0, PT, R9, 0xfd, P0 ;  /* 0x000000fd0900780c */ /* 0x000fda0000704470 */
[----:B------:R-:W-:Y:S01]  /*21d0*/  @!P0 MOV R5, RZ ;  /* 0x000000ff00058202 */ /* 0x000fe20000000f00 */
[----:B------:R-:W-:Y:S06]  /*21e0*/  @!P0 BRA `(.L_x_32) ;  /* 0x00000000005c8947 */ /* 0x000fec0003800000 */
[----:B------:R-:W-:Y:S02]  /*21f0*/  FSETP.GTU.FTZ.AND P0, PT, |R21|, +INF , PT ;  /* 0x7f8000001500780b */ /* 0x000fe40003f1c200 */
[----:B------:R-:W-:-:S04]  /*2200*/  FSETP.GTU.FTZ.AND P1, PT, |R20|, +INF , PT ;  /* 0x7f8000001400780b */ /* 0x000fc80003f3c200 */
[----:B------:R-:W-:-:S13]  /*2210*/  PLOP3.LUT P0, PT, P0, P1, PT, 0xf8, 0x8f ;  /* 0x00000000008f781c */ /* 0x000fda0000703f70 */
[----:B------:R-:W-:Y:S05]  /*2220*/  @P0 BRA `(.L_x_33) ;  /* 0x00000004004c0947 */ /* 0x000fea0003800000 */
[----:B------:R-:W-:-:S13]  /*2230*/  LOP3.LUT P0, RZ, R20, 0x7fffffff, R21, 0xc8, !PT ;  /* 0x7fffffff14ff7812 */ /* 0x000fda000780c815 */
[----:B------:R-:W-:Y:S05]  /*2240*/  @!P0 BRA `(.L_x_34) ;  /* 0x00000004003c8947 */ /* 0x000fea0003800000 */
[C---:B------:R-:W-:Y:S02]  /*2250*/  FSETP.NEU.FTZ.AND P0, PT, |R21|.reuse, +INF , PT ;  /* 0x7f8000001500780b */ /* 0x040fe40003f1d200 */
[----:B------:R-:W-:Y:S02]  /*2260*/  FSETP.NEU.FTZ.AND P3, PT, |R20|, +INF , PT ;  /* 0x7f8000001400780b */ /* 0x000fe40003f7d200 */
[----:B------:R-:W-:-:S11]  /*2270*/  FSETP.NEU.FTZ.AND P1, PT, |R21|, +INF , PT ;  /* 0x7f8000001500780b */ /* 0x000fd60003f3d200 */
[----:B------:R-:W-:Y:S05]  /*2280*/  @!P3 BRA !P0, `(.L_x_34) ;  /* 0x00000004002cb947 */ /* 0x000fea0004000000 */
[----:B------:R-:W-:-:S04]  /*2290*/  LOP3.LUT P0, RZ, R21, 0x7fffffff, RZ, 0xc0, !PT ;  /* 0x7fffffff15ff7812 */ /* 0x000fc8000780c0ff */
[----:B------:R-:W-:-:S13]  /*22a0*/  PLOP3.LUT P0, PT, P3, P0, PT, 0x2f, 0xf2 ;  /* 0x0000000000f2781c */ /* 0x000fda0001f00577 */
[----:B------:R-:W-:Y:S05]  /*22b0*/  @P0 BRA `(.L_x_35) ;  /* 0x0000000400180947 */ /* 0x000fea0003800000 */
[----:B------:R-:W-:-:S04]  /*22c0*/  LOP3.LUT P0, RZ, R20, 0x7fffffff, RZ, 0xc0, !PT ;  /* 0x7fffffff14ff7812 */ /* 0x000fc8000780c0ff */
[----:B------:R-:W-:-:S13]  /*22d0*/  PLOP3.LUT P0, PT, P1, P0, PT, 0x2f, 0xf2 ;  /* 0x0000000000f2781c */ /* 0x000fda0000f00577 */
[----:B------:R-:W-:Y:S05]  /*22e0*/  @P0 BRA `(.L_x_36) ;  /* 0x0000000400000947 */ /* 0x000fea0003800000 */
[----:B------:R-:W-:Y:S02]  /*22f0*/  ISETP.GE.AND P0, PT, R9, RZ, PT ;  /* 0x000000ff0900720c */ /* 0x000fe40003f06270 */
[----:B------:R-:W-:-:S11]  /*2300*/  ISETP.GE.AND P1, PT, R0, RZ, PT ;  /* 0x000000ff0000720c */ /* 0x000fd60003f26270 */
[----:B------:R-:W-:Y:S01]  /*2310*/  @P0 IMAD.MOV.U32 R5, RZ, RZ, RZ ;  /* 0x000000ffff050224 */ /* 0x000fe200078e00ff */
[----:B------:R-:W-:Y:S01]  /*2320*/  @!P0 MOV R5, 0xffffffc0 ;  /* 0xffffffc000058802 */ /* 0x000fe20000000f00 */
[----:B------:R-:W-:Y:S01]  /*2330*/  @!P0 FFMA R21, R21, 1.84467440737095516160e+19, RZ ;  /* 0x5f80000015158823 */ /* 0x000fe200000000ff */
[----:B------:R-:W-:-:S03]  /*2340*/  @!P1 FFMA R20, R20, 1.84467440737095516160e+19, RZ ;  /* 0x5f80000014149823 */ /* 0x000fc600000000ff */
[----:B------:R-:W-:-:S07]  /*2350*/  @!P1 VIADD R5, R5, 0x40 ;  /* 0x0000004005059836 */ /* 0x000fce0000000000 */
.L_x_32:
[----:B------:R-:W-:Y:S01]  /*2360*/  LEA R9, R7, 0xc0800000, 0x17 ;  /* 0xc080000007097811 */ /* 0x000fe200078eb8ff */
[----:B------:R-:W-:Y:S01]  /*2370*/  VIADD R8, R8, 0xffffff81 ;  /* 0xffffff8108087836 */ /* 0x000fe20000000000 */
[----:B------:R-:W-:Y:S02]  /*2380*/  BSSY.RECONVERGENT B3, `(.L_x_37) ;  /* 0x0000035000037945 */ /* 0x000fe40003800200 */
[----:B------:R-:W-:Y:S01]  /*2390*/  IADD3 R22, PT, PT, -R9, R20, RZ ;  /* 0x0000001409167210 */ /* 0x000fe20007ffe1ff */
[C---:B------:R-:W-:Y:S01]  /*23a0*/  IMAD R0, R8.reuse, -0x800000, R21 ;  /* 0xff80000008007824 */ /* 0x040fe200078e0215 */
[----:B------:R-:W-:Y:S02]  /*23b0*/  IADD3 R8, PT, PT, R8, 0x7f, -R7 ;  /* 0x0000007f08087810 */ /* 0x000fe40007ffe807 */
[----:B------:R-:W0:Y:S01]  /*23c0*/  MUFU.RCP R20, R22 ;  /* 0x0000001600147308 */ /* 0x000e220000001000 */
[----:B------:R-:W-:Y:S01]  /*23d0*/  FADD.FTZ R11, -R22, -RZ ;  /* 0x800000ff160b7221 */ /* 0x000fe20000010100 */
[----:B------:R-:W-:-:S03]  /*23e0*/  IADD3 R5, PT, PT, R8, R5, RZ ;  /* 0x0000000508057210 */ /* 0x000fc60007ffe0ff */
[----:B0-----:R-:W-:-:S04]  /*23f0*/  FFMA R9, R20, R11, 1 ;  /* 0x3f80000014097423 */ /* 0x001fc8000000000b */
[----:B------:R-:W-:-:S04]  /*2400*/  FFMA R9, R20, R9, R20 ;  /* 0x0000000914097223 */ /* 0x000fc80000000014 */
[----:B------:R-:W-:-:S04]  /*2410*/  FFMA R20, R0, R9, RZ ;  /* 0x0000000900147223 */ /* 0x000fc800000000ff */
[----:B------:R-:W-:-:S04]  /*2420*/  FFMA R21, R11, R20, R0 ;  /* 0x000000140b157223 */ /* 0x000fc80000000000 */
[----:B------:R-:W-:-:S04]  /*2430*/  FFMA R20, R9, R21, R20 ;  /* 0x0000001509147223 */ /* 0x000fc80000000014 */
[----:B------:R-:W-:-:S04]  /*2440*/  FFMA R11, R11, R20, R0 ;  /* 0x000000140b0b7223 */ /* 0x000fc80000000000 */
[----:B------:R-:W-:-:S05]  /*2450*/  FFMA R0, R9, R11, R20 ;  /* 0x0000000b09007223 */ /* 0x000fca0000000014 */
[----:B------:R-:W-:-:S04]  /*2460*/  SHF.R.U32.HI R7, RZ, 0x17, R0 ;  /* 0x00000017ff077819 */ /* 0x000fc80000011600 */
[----:B------:R-:W-:-:S05]  /*2470*/  LOP3.LUT R8, R7, 0xff, RZ, 0xc0, !PT ;  /* 0x000000ff07087812 */ /* 0x000fca00078ec0ff */
[----:B------:R-:W-:-:S05]  /*2480*/  IMAD.IADD R7, R8, 0x1, R5 ;  /* 0x0000000108077824 */ /* 0x000fca00078e0205 */
[----:B------:R-:W-:-:S04]  /*2490*/  IADD3 R8, PT, PT, R7, -0x1, RZ ;  /* 0xffffffff07087810 */ /* 0x000fc80007ffe0ff */
[----:B------:R-:W-:-:S13]  /*24a0*/  ISETP.GE.U32.AND P0, PT, R8, 0xfe, PT ;  /* 0x000000fe0800780c */ /* 0x000fda0003f06070 */
[----:B------:R-:W-:Y:S05]  /*24b0*/  @!P0 BRA `(.L_x_38) ;  /* 0x0000000000808947 */ /* 0x000fea0003800000 */
[----:B------:R-:W-:-:S13]  /*24c0*/  ISETP.GT.AND P0, PT, R7, 0xfe, PT ;  /* 0x000000fe0700780c */ /* 0x000fda0003f04270 */
[----:B------:R-:W-:Y:S05]  /*24d0*/  @P0 BRA `(.L_x_39) ;  /* 0x00000000006c0947 */ /* 0x000fea0003800000 */
[----:B------:R-:W-:-:S13]  /*24e0*/  ISETP.GE.AND P0, PT, R7, 0x1, PT ;  /* 0x000000010700780c */ /* 0x000fda0003f06270 */
[----:B------:R-:W-:Y:S05]  /*24f0*/  @P0 BRA `(.L_x_40) ;  /* 0x0000000000740947 */ /* 0x000fea0003800000 */
[----:B------:R-:W-:Y:S02]  /*2500*/  ISETP.GE.AND P0, PT, R7, -0x18, PT ;  /* 0xffffffe80700780c */ /* 0x000fe40003f06270 */
[----:B------:R-:W-:-:S11]  /*2510*/  LOP3.LUT R0, R0, 0x80000000, RZ, 0xc0, !PT ;  /* 0x8000000000007812 */ /* 0x000fd600078ec0ff */
[----:B------:R-:W-:Y:S05]  /*2520*/  @!P0 BRA `(.L_x_40) ;  /* 0x0000000000688947 */ /* 0x000fea0003800000 */
[CCC-:B------:R-:W-:Y:S01]  /*2530*/  FFMA.RZ R5, R9.reuse, R11.reuse, R20.reuse ;  /* 0x0000000b09057223 */ /* 0x1c0fe2000000c014 */
[CCC-:B------:R-:W-:Y:S01]  /*2540*/  FFMA.RP R8, R9.reuse, R11.reuse, R20.reuse ;  /* 0x0000000b09087223 */ /* 0x1c0fe20000008014 */
[----:B------:R-:W-:Y:S01]  /*2550*/  FFMA.RM R11, R9, R11, R20 ;  /* 0x0000000b090b7223 */ /* 0x000fe20000004014 */
[C---:B------:R-:W-:Y:S01]  /*2560*/  VIADD R9, R7.reuse, 0x20 ;  /* 0x0000002007097836 */ /* 0x040fe20000000000 */
[----:B------:R-:W-:Y:S02]  /*2570*/  ISETP.NE.AND P3, PT, R7, RZ, PT ;  /* 0x000000ff0700720c */ /* 0x000fe40003f65270 */
[----:B------:R-:W-:Y:S02]  /*2580*/  LOP3.LUT R5, R5, 0x7fffff, RZ, 0xc0, !PT ;  /* 0x007fffff05057812 */ /* 0x000fe400078ec0ff */
[----:B------:R-:W-:Y:S02]  /*2590*/  ISETP.NE.AND P1, PT, R7, RZ, PT ;  /* 0x000000ff0700720c */ /* 0x000fe40003f25270 */
[----:B------:R-:W-:-:S02]  /*25a0*/  LOP3.LUT R20, R5, 0x800000, RZ, 0xfc, !PT ;  /* 0x0080000005147812 */ /* 0x000fc400078efcff */
[----:B------:R-:W-:Y:S02]  /*25b0*/  IADD3 R7, PT, PT, -R7, RZ, RZ ;  /* 0x000000ff07077210 */ /* 0x000fe40007ffe1ff */
[----:B------:R-:W-:Y:S02]  /*25c0*/  SHF.L.U32 R9, R20, R9, RZ ;  /* 0x0000000914097219 */ /* 0x000fe400000006ff */
[----:B------:R-:W-:Y:S02]  /*25d0*/  FSETP.NEU.FTZ.AND P0, PT, R8, R11, PT ;  /* 0x0000000b0800720b */ /* 0x000fe40003f1d000 */
[----:B------:R-:W-:Y:S02]  /*25e0*/  SEL R7, R7, RZ, P3 ;  /* 0x000000ff07077207 */ /* 0x000fe40001800000 */
[----:B------:R-:W-:Y:S02]  /*25f0*/  ISETP.NE.AND P1, PT, R9, RZ, P1 ;  /* 0x000000ff0900720c */ /* 0x000fe40000f25270 */
[----:B------:R-:W-:-:S02]  /*2600*/  SHF.R.U32.HI R20, RZ, R7, R20 ;  /* 0x00000007ff147219 */ /* 0x000fc40000011614 */
[----:B------:R-:W-:Y:S02]  /*2610*/  PLOP3.LUT P0, PT, P0, P1, PT, 0xf8, 0x8f ;  /* 0x00000000008f781c */ /* 0x000fe40000703f70 */
[----:B------:R-:W-:Y:S02]  /*2620*/  SHF.R.U32.HI R7, RZ, 0x1, R20 ;  /* 0x00000001ff077819 */ /* 0x000fe40000011614 */
[----:B------:R-:W-:-:S04]  /*2630*/  SEL R8, RZ, 0x1, !P0 ;  /* 0x00000001ff087807 */ /* 0x000fc80004000000 */
[----:B------:R-:W-:-:S04]  /*2640*/  LOP3.LUT R5, R8, 0x1, R7, 0xf8, !PT ;  /* 0x0000000108057812 */ /* 0x000fc800078ef807 */
[----:B------:R-:W-:-:S05]  /*2650*/  LOP3.LUT R20, R5, R20, RZ, 0xc0, !PT ;  /* 0x0000001405147212 */ /* 0x000fca00078ec0ff */
[----:B------:R-:W-:-:S05]  /*2660*/  IMAD.IADD R7, R7, 0x1, R20 ;  /* 0x0000000107077824 */ /* 0x000fca00078e0214 */
[----:B------:R-:W-:Y:S01]  /*2670*/  LOP3.LUT R0, R7, R0, RZ, 0xfc, !PT ;  /* 0x0000000007007212 */ /* 0x000fe200078efcff */
[----:B------:R-:W-:Y:S06]  /*2680*/  BRA `(.L_x_40) ;  /* 0x0000000000107947 */ /* 0x000fec0003800000 */
.L_x_39:
[----:B------:R-:W-:-:S04]  /*2690*/  LOP3.LUT R0, R0, 0x80000000, RZ, 0xc0, !PT ;  /* 0x8000000000007812 */ /* 0x000fc800078ec0ff */
[----:B------:R-:W-:Y:S01]  /*26a0*/  LOP3.LUT R0, R0, 0x7f800000, RZ, 0xfc, !PT ;  /* 0x7f80000000007812 */ /* 0x000fe200078efcff */
[----:B------:R-:W-:Y:S06]  /*26b0*/  BRA `(.L_x_40) ;  /* 0x0000000000047947 */ /* 0x000fec0003800000 */
.L_x_38:
[----:B------:R-:W-:-:S07]  /*26c0*/  LEA R0, R5, R0, 0x17 ;  /* 0x0000000005007211 */ /* 0x000fce00078eb8ff */
.L_x_40:
[----:B------:R-:W-:Y:S05]  /*26d0*/  BSYNC.RECONVERGENT B3 ;  /* 0x0000000000037941 */ /* 0x000fea0003800200 */
.L_x_37:
[----:B------:R-:W-:Y:S05]  /*26e0*/  BRA `(.L_x_41) ;  /* 0x0000000000207947 */ /* 0x000fea0003800000 */
.L_x_36:
[----:B------:R-:W-:-:S04]  /*26f0*/  LOP3.LUT R20, R20, 0x80000000, R21, 0x48, !PT ;  /* 0x8000000014147812 */ /* 0x000fc800078e4815 */
[----:B------:R-:W-:Y:S01]  /*2700*/  LOP3.LUT R0, R20, 0x7f800000, RZ, 0xfc, !PT ;  /* 0x7f80000014007812 */ /* 0x000fe200078efcff */
[----:B------:R-:W-:Y:S06]  /*2710*/  BRA `(.L_x_41) ;  /* 0x0000000000147947 */ /* 0x000fec0003800000 */
.L_x_35:
[----:B------:R-:W-:Y:S01]  /*2720*/  LOP3.LUT R0, R20, 0x80000000, R21, 0x48, !PT ;  /* 0x8000000014007812 */ /* 0x000fe200078e4815 */
[----:B------:R-:W-:Y:S06]  /*2730*/  BRA `(.L_x_41) ;  /* 0x00000000000c7947 */ /* 0x000fec0003800000 */
.L_x_34:
[----:B------:R-:W0:Y:S01]  /*2740*/  MUFU.RSQ R0, -QNAN ;  /* 0xffc0000000007908 */ /* 0x000e220000001400 */
[----:B------:R-:W-:Y:S05]  /*2750*/  BRA `(.L_x_41) ;  /* 0x0000000000047947 */ /* 0x000fea0003800000 */
.L_x_33:
[----:B------:R-:W-:-:S07]  /*2760*/  FADD.FTZ R0, R21, R20 ;  /* 0x0000001415007221 */ /* 0x000fce0000010000 */
.L_x_41:
[----:B------:R-:W-:Y:S05]  /*2770*/  BSYNC.RECONVERGENT B2 ;  /* 0x0000000000027941 */ /* 0x000fea0003800200 */
.L_x_31:
[----:B------:R-:W-:Y:S02]  /*2780*/  HFMA2 R9, -RZ, RZ, 0, 0 ;  /* 0x00000000ff097431 */ /* 0x000fe400000001ff */
[----:B------:R-:W-:-:S04]  /*2790*/  IMAD.MOV.U32 R8, RZ, RZ, R10 ;  /* 0x000000ffff087224 */ /* 0x000fc800078e000a */
[----:B0-----:R-:W-:Y:S05]  /*27a0*/  RET.REL.NODEC R8 `(_Z19solveGeodesicKernelfffPffiiS_) ;  /* 0xffffffd808147950 */ /* 0x001fea0003c3ffff */
.L_x_42:
[----:B------:R-:W-:-:S00]  /*27b0*/  BRA `(.L_x_42) ;  /* 0xfffffffc00fc7947 */ /* 0x000fc0000383ffff */
[----:B------:R-:W-:-:S00]  /*27c0*/  NOP ;  /* 0x0000000000007918 */ /* 0x000fc00000000000 */
        /* <DEDUP_REMOVED lines=11> */
.L_x_44:


//--------------------- .nv.global.init           --------------------------
	.section	.nv.global.init,"aw",@progbits
	.align	4
.nv.global.init:
	.type		__cudart_i2opi_f,@object
	.size		__cudart_i2opi_f,(.L_1 - __cudart_i2opi_f)
__cudart_i2opi_f:
        /*0000*/ 	.byte	0x41, 0x90, 0x43, 0x3c, 0x99, 0x95, 0x62, 0xdb, 0xc0, 0xdd, 0x34, 0xf5, 0xd1, 0x57, 0x27, 0xfc
        /*0010*/ 	.byte	0x29, 0x15, 0x44, 0x4e, 0x6e, 0x83, 0xf9, 0xa2
.L_1:


//--------------------- .nv.shared.reserved.0     --------------------------
	.section	.nv.shared.reserved.0,"aw",@nobits
	.weak		__nv_reservedSMEM_offset_0_alias
	.size		__nv_reservedSMEM_offset_0_alias, 0, 64
	.other		__nv_reservedSMEM_offset_0_alias,@"STO_CUDA_RESERVED_SHARED STV_DEFAULT"
__nv_reservedSMEM_offset_0_alias:
	.zero		0
	.zero		64


//--------------------- .nv.constant0._Z19solveGeodesicKernelfffPffiiS_ --------------------------
	.section	.nv.constant0._Z19solveGeodesicKernelfffPffiiS_,"a",@progbits
	.sectionflags	@""
	.align	4
.nv.constant0._Z19solveGeodesicKernelfffPffiiS_:
	.zero		944


//--------------------- SYMBOLS --------------------------

	.type		.nv.reservedSmem.offset0,@object
	.size		.nv.reservedSmem.offset0,0x4
